//
// Generated by NVIDIA NVVM Compiler
//
// Compiler Build ID: CL-34097967
// Cuda compilation tools, release 12.4, V12.4.131
// Based on NVVM 7.0.1
//

.version 8.4
.target sm_86
.address_size 64

	// .globl	compute_forces_kernel
.extern .func  (.param .b32 func_retval0) vprintf
(
	.param .b64 vprintf_param_0,
	.param .b64 vprintf_param_1
)
;
.global .align 1 .b8 $str[44] = {70, 111, 114, 99, 101, 32, 99, 108, 97, 109, 112, 101, 100, 32, 102, 114, 111, 109, 32, 37, 102, 32, 116, 111, 32, 37, 102, 32, 40, 105, 116, 101, 114, 97, 116, 105, 111, 110, 32, 37, 100, 41, 10};
.global .align 1 .b8 $str$1[55] = {78, 111, 100, 101, 32, 37, 100, 58, 32, 102, 111, 114, 99, 101, 95, 109, 97, 103, 61, 37, 102, 44, 32, 112, 111, 115, 61, 40, 37, 102, 44, 37, 102, 44, 37, 102, 41, 44, 32, 118, 101, 108, 61, 40, 37, 102, 44, 37, 102, 44, 37, 102, 41, 10};
.global .align 1 .b8 $str$2[47] = {78, 111, 100, 101, 32, 37, 100, 58, 32, 105, 116, 101, 114, 97, 116, 105, 111, 110, 61, 37, 100, 44, 32, 114, 97, 109, 112, 95, 117, 112, 61, 37, 102, 44, 32, 100, 97, 109, 112, 105, 110, 103, 61, 37, 102, 10};

.visible .entry compute_forces_kernel(
	.param .u64 compute_forces_kernel_param_0,
	.param .u32 compute_forces_kernel_param_1,
	.param .f32 compute_forces_kernel_param_2,
	.param .f32 compute_forces_kernel_param_3,
	.param .f32 compute_forces_kernel_param_4,
	.param .f32 compute_forces_kernel_param_5,
	.param .f32 compute_forces_kernel_param_6,
	.param .f32 compute_forces_kernel_param_7,
	.param .u32 compute_forces_kernel_param_8
)
{
	.local .align 16 .b8 	__local_depot0[64];
	.reg .b64 	%SP;
	.reg .b64 	%SPL;
	.reg .pred 	%p<41>;
	.reg .b16 	%rs<5>;
	.reg .f32 	%f<326>;
	.reg .b32 	%r<31>;
	.reg .f64 	%fd<12>;
	.reg .b64 	%rd<21>;


	mov.u64 	%SPL, __local_depot0;
	cvta.local.u64 	%SP, %SPL;
	ld.param.u64 	%rd6, [compute_forces_kernel_param_0];
	ld.param.u32 	%r9, [compute_forces_kernel_param_1];
	ld.param.f32 	%f120, [compute_forces_kernel_param_2];
	ld.param.f32 	%f288, [compute_forces_kernel_param_3];
	ld.param.f32 	%f122, [compute_forces_kernel_param_4];
	ld.param.f32 	%f123, [compute_forces_kernel_param_5];
	ld.param.f32 	%f124, [compute_forces_kernel_param_6];
	ld.param.f32 	%f125, [compute_forces_kernel_param_7];
	ld.param.u32 	%r10, [compute_forces_kernel_param_8];
	cvta.to.global.u64 	%rd1, %rd6;
	mov.u32 	%r11, %ntid.x;
	mov.u32 	%r12, %ctaid.x;
	mov.u32 	%r13, %tid.x;
	mad.lo.s32 	%r1, %r12, %r11, %r13;
	setp.ge.s32 	%p1, %r1, %r9;
	@%p1 bra 	$L__BB0_45;

	setp.gt.s32 	%p2, %r10, 99;
	mov.f32 	%f287, 0f3F800000;
	@%p2 bra 	$L__BB0_3;

	cvt.rn.f32.s32 	%f127, %r10;
	mov.f32 	%f128, 0f42C80000;
	div.approx.ftz.f32 	%f129, %f127, %f128;
	fma.rn.ftz.f32 	%f287, %f129, 0f3F7D70A4, 0f3C23D70A;
	fma.rn.ftz.f32 	%f130, %f129, 0fBECCCCCD, 0f3F666666;
	max.ftz.f32 	%f288, %f288, %f130;

$L__BB0_3:
	mul.wide.s32 	%rd7, %r1, 28;
	add.s64 	%rd2, %rd1, %rd7;
	ld.global.f32 	%f5, [%rd2];
	ld.global.f32 	%f6, [%rd2+4];
	ld.global.f32 	%f7, [%rd2+8];
	ld.global.f32 	%f8, [%rd2+12];
	ld.global.f32 	%f9, [%rd2+16];
	ld.global.f32 	%f10, [%rd2+20];
	ld.global.u8 	%rs1, [%rd2+24];
	setp.eq.s16 	%p3, %rs1, 0;
	mov.f32 	%f289, 0f3F000000;
	@%p3 bra 	$L__BB0_5;

	cvt.rn.f32.u16 	%f132, %rs1;
	add.ftz.f32 	%f133, %f132, 0f3F800000;
	mov.f32 	%f134, 0f43800000;
	div.approx.ftz.f32 	%f289, %f133, %f134;

$L__BB0_5:
	setp.lt.s32 	%p4, %r9, 1;
	mov.f32 	%f294, 0f00000000;
	mov.f32 	%f295, %f294;
	mov.f32 	%f296, %f294;
	@%p4 bra 	$L__BB0_31;

	mul.ftz.f32 	%f13, %f287, %f120;
	mul.ftz.f32 	%f14, %f289, %f122;
	and.b32  	%r2, %r9, 1;
	setp.eq.s32 	%p5, %r9, 1;
	mov.f32 	%f296, 0f00000000;
	mov.u32 	%r30, 0;
	mov.f32 	%f295, %f296;
	mov.f32 	%f294, %f296;
	@%p5 bra 	$L__BB0_23;

	sub.s32 	%r29, %r9, %r2;
	mov.f32 	%f296, 0f00000000;
	mov.u32 	%r30, 0;

$L__BB0_8:
	mul.wide.s32 	%rd8, %r30, 28;
	add.s64 	%rd3, %rd1, %rd8;
	setp.eq.s32 	%p6, %r30, %r1;
	@%p6 bra 	$L__BB0_15;

	ld.global.u8 	%rs2, [%rd3+24];
	setp.eq.s16 	%p7, %rs2, 0;
	mov.f32 	%f293, 0f3F000000;
	@%p7 bra 	$L__BB0_11;

	cvt.rn.f32.u16 	%f146, %rs2;
	add.ftz.f32 	%f147, %f146, 0f3F800000;
	mov.f32 	%f148, 0f43800000;
	div.approx.ftz.f32 	%f293, %f147, %f148;

$L__BB0_11:
	ld.global.f32 	%f149, [%rd3];
	sub.ftz.f32 	%f20, %f149, %f5;
	ld.global.f32 	%f150, [%rd3+4];
	sub.ftz.f32 	%f21, %f150, %f6;
	ld.global.f32 	%f151, [%rd3+8];
	sub.ftz.f32 	%f22, %f151, %f7;
	mul.ftz.f32 	%f152, %f21, %f21;
	fma.rn.ftz.f32 	%f153, %f20, %f20, %f152;
	fma.rn.ftz.f32 	%f154, %f22, %f22, %f153;
	sqrt.approx.ftz.f32 	%f23, %f154;
	setp.leu.ftz.f32 	%p8, %f23, 0f3E19999A;
	@%p8 bra 	$L__BB0_15;

	div.approx.ftz.f32 	%f24, %f20, %f23;
	div.approx.ftz.f32 	%f25, %f21, %f23;
	div.approx.ftz.f32 	%f26, %f22, %f23;
	add.ftz.f32 	%f155, %f23, 0fC0400000;
	fma.rn.ftz.f32 	%f27, %f155, 0f3DCCCCCD, 0f3F800000;
	setp.lt.ftz.f32 	%p9, %f23, %f124;
	@%p9 bra 	$L__BB0_14;
	bra.uni 	$L__BB0_13;

$L__BB0_14:
	mul.ftz.f32 	%f166, %f14, %f293;
	mul.ftz.f32 	%f167, %f23, %f23;
	mov.f32 	%f168, 0f3E19999A;
	max.ftz.f32 	%f169, %f167, %f168;
	div.approx.ftz.f32 	%f170, %f166, %f169;
	add.ftz.f32 	%f171, %f166, %f166;
	min.ftz.f32 	%f172, %f170, %f171;
	mul.ftz.f32 	%f173, %f24, %f172;
	sub.ftz.f32 	%f294, %f294, %f173;
	mul.ftz.f32 	%f174, %f25, %f172;
	sub.ftz.f32 	%f295, %f295, %f174;
	mul.ftz.f32 	%f175, %f26, %f172;
	sub.ftz.f32 	%f296, %f296, %f175;
	bra.uni 	$L__BB0_15;

$L__BB0_13:
	add.ftz.f32 	%f156, %f23, 0fBF800000;
	mul.ftz.f32 	%f157, %f13, %f156;
	neg.ftz.f32 	%f158, %f157;
	mul.ftz.f32 	%f159, %f289, %f293;
	setp.gt.ftz.f32 	%p10, %f23, 0f40400000;
	mul.ftz.f32 	%f160, %f27, %f158;
	selp.f32 	%f161, %f160, %f158, %p10;
	mul.ftz.f32 	%f162, %f159, %f161;
	mul.ftz.f32 	%f163, %f162, %f24;
	sub.ftz.f32 	%f294, %f294, %f163;
	mul.ftz.f32 	%f164, %f162, %f25;
	sub.ftz.f32 	%f295, %f295, %f164;
	mul.ftz.f32 	%f165, %f162, %f26;
	sub.ftz.f32 	%f296, %f296, %f165;

$L__BB0_15:
	add.s32 	%r16, %r30, 1;
	setp.eq.s32 	%p11, %r16, %r1;
	@%p11 bra 	$L__BB0_22;

	ld.global.u8 	%rs3, [%rd3+52];
	setp.eq.s16 	%p12, %rs3, 0;
	mov.f32 	%f297, 0f3F000000;
	@%p12 bra 	$L__BB0_18;

	cvt.rn.f32.u16 	%f177, %rs3;
	add.ftz.f32 	%f178, %f177, 0f3F800000;
	mov.f32 	%f179, 0f43800000;
	div.approx.ftz.f32 	%f297, %f178, %f179;

$L__BB0_18:
	ld.global.f32 	%f180, [%rd3+28];
	sub.ftz.f32 	%f39, %f180, %f5;
	ld.global.f32 	%f181, [%rd3+32];
	sub.ftz.f32 	%f40, %f181, %f6;
	ld.global.f32 	%f182, [%rd3+36];
	sub.ftz.f32 	%f41, %f182, %f7;
	mul.ftz.f32 	%f183, %f40, %f40;
	fma.rn.ftz.f32 	%f184, %f39, %f39, %f183;
	fma.rn.ftz.f32 	%f185, %f41, %f41, %f184;
	sqrt.approx.ftz.f32 	%f42, %f185;
	setp.leu.ftz.f32 	%p13, %f42, 0f3E19999A;
	@%p13 bra 	$L__BB0_22;

	div.approx.ftz.f32 	%f43, %f39, %f42;
	div.approx.ftz.f32 	%f44, %f40, %f42;
	div.approx.ftz.f32 	%f45, %f41, %f42;
	add.ftz.f32 	%f186, %f42, 0fC0400000;
	fma.rn.ftz.f32 	%f46, %f186, 0f3DCCCCCD, 0f3F800000;
	setp.lt.ftz.f32 	%p14, %f42, %f124;
	@%p14 bra 	$L__BB0_21;
	bra.uni 	$L__BB0_20;

$L__BB0_21:
	mul.ftz.f32 	%f197, %f14, %f297;
	mul.ftz.f32 	%f198, %f42, %f42;
	mov.f32 	%f199, 0f3E19999A;
	max.ftz.f32 	%f200, %f198, %f199;
	div.approx.ftz.f32 	%f201, %f197, %f200;
	add.ftz.f32 	%f202, %f197, %f197;
	min.ftz.f32 	%f203, %f201, %f202;
	mul.ftz.f32 	%f204, %f43, %f203;
	sub.ftz.f32 	%f294, %f294, %f204;
	mul.ftz.f32 	%f205, %f44, %f203;
	sub.ftz.f32 	%f295, %f295, %f205;
	mul.ftz.f32 	%f206, %f45, %f203;
	sub.ftz.f32 	%f296, %f296, %f206;
	bra.uni 	$L__BB0_22;

$L__BB0_20:
	add.ftz.f32 	%f187, %f42, 0fBF800000;
	mul.ftz.f32 	%f188, %f13, %f187;
	neg.ftz.f32 	%f189, %f188;
	mul.ftz.f32 	%f190, %f289, %f297;
	setp.gt.ftz.f32 	%p15, %f42, 0f40400000;
	mul.ftz.f32 	%f191, %f46, %f189;
	selp.f32 	%f192, %f191, %f189, %p15;
	mul.ftz.f32 	%f193, %f190, %f192;
	mul.ftz.f32 	%f194, %f193, %f43;
	sub.ftz.f32 	%f294, %f294, %f194;
	mul.ftz.f32 	%f195, %f193, %f44;
	sub.ftz.f32 	%f295, %f295, %f195;
	mul.ftz.f32 	%f196, %f193, %f45;
	sub.ftz.f32 	%f296, %f296, %f196;

$L__BB0_22:
	add.s32 	%r30, %r30, 2;
	add.s32 	%r29, %r29, -2;
	setp.ne.s32 	%p16, %r29, 0;
	@%p16 bra 	$L__BB0_8;

$L__BB0_23:
	setp.eq.s32 	%p17, %r2, 0;
	@%p17 bra 	$L__BB0_31;

	setp.eq.s32 	%p18, %r30, %r1;
	@%p18 bra 	$L__BB0_31;

	mul.wide.s32 	%rd9, %r30, 28;
	add.s64 	%rd10, %rd1, %rd9;
	add.s64 	%rd4, %rd10, 24;
	ld.global.u8 	%rs4, [%rd10+24];
	setp.eq.s16 	%p19, %rs4, 0;
	mov.f32 	%f307, 0f3F000000;
	@%p19 bra 	$L__BB0_27;

	cvt.rn.f32.u16 	%f208, %rs4;
	add.ftz.f32 	%f209, %f208, 0f3F800000;
	mov.f32 	%f210, 0f43800000;
	div.approx.ftz.f32 	%f307, %f209, %f210;

$L__BB0_27:
	ld.global.f32 	%f211, [%rd4+-24];
	sub.ftz.f32 	%f64, %f211, %f5;
	ld.global.f32 	%f212, [%rd4+-20];
	sub.ftz.f32 	%f65, %f212, %f6;
	ld.global.f32 	%f213, [%rd4+-16];
	sub.ftz.f32 	%f66, %f213, %f7;
	mul.ftz.f32 	%f214, %f65, %f65;
	fma.rn.ftz.f32 	%f215, %f64, %f64, %f214;
	fma.rn.ftz.f32 	%f216, %f66, %f66, %f215;
	sqrt.approx.ftz.f32 	%f67, %f216;
	setp.leu.ftz.f32 	%p20, %f67, 0f3E19999A;
	@%p20 bra 	$L__BB0_31;

	div.approx.ftz.f32 	%f68, %f64, %f67;
	div.approx.ftz.f32 	%f69, %f65, %f67;
	div.approx.ftz.f32 	%f70, %f66, %f67;
	add.ftz.f32 	%f217, %f67, 0fBF800000;
	mul.ftz.f32 	%f218, %f13, %f217;
	neg.ftz.f32 	%f219, %f218;
	add.ftz.f32 	%f220, %f67, 0fC0400000;
	fma.rn.ftz.f32 	%f221, %f220, 0f3DCCCCCD, 0f3F800000;
	mul.ftz.f32 	%f222, %f221, %f219;
	setp.gt.ftz.f32 	%p21, %f67, 0f40400000;
	selp.f32 	%f71, %f222, %f219, %p21;
	setp.lt.ftz.f32 	%p22, %f67, %f124;
	@%p22 bra 	$L__BB0_30;
	bra.uni 	$L__BB0_29;

$L__BB0_30:
	mul.ftz.f32 	%f228, %f14, %f307;
	mul.ftz.f32 	%f229, %f67, %f67;
	mov.f32 	%f230, 0f3E19999A;
	max.ftz.f32 	%f231, %f229, %f230;
	div.approx.ftz.f32 	%f232, %f228, %f231;
	add.ftz.f32 	%f233, %f228, %f228;
	min.ftz.f32 	%f234, %f232, %f233;
	mul.ftz.f32 	%f235, %f68, %f234;
	sub.ftz.f32 	%f294, %f294, %f235;
	mul.ftz.f32 	%f236, %f69, %f234;
	sub.ftz.f32 	%f295, %f295, %f236;
	mul.ftz.f32 	%f237, %f70, %f234;
	sub.ftz.f32 	%f296, %f296, %f237;
	bra.uni 	$L__BB0_31;

$L__BB0_29:
	mul.ftz.f32 	%f223, %f289, %f307;
	mul.ftz.f32 	%f224, %f223, %f71;
	mul.ftz.f32 	%f225, %f224, %f68;
	sub.ftz.f32 	%f294, %f294, %f225;
	mul.ftz.f32 	%f226, %f224, %f69;
	sub.ftz.f32 	%f295, %f295, %f226;
	mul.ftz.f32 	%f227, %f224, %f70;
	sub.ftz.f32 	%f296, %f296, %f227;

$L__BB0_31:
	mul.ftz.f32 	%f238, %f6, %f6;
	fma.rn.ftz.f32 	%f239, %f5, %f5, %f238;
	fma.rn.ftz.f32 	%f240, %f7, %f7, %f239;
	sqrt.approx.ftz.f32 	%f81, %f240;
	setp.leu.ftz.f32 	%p23, %f81, 0f40400000;
	@%p23 bra 	$L__BB0_33;

	add.ftz.f32 	%f241, %f81, 0fC0400000;
	mul.ftz.f32 	%f242, %f289, 0f3C75C28F;
	mul.ftz.f32 	%f243, %f287, %f242;
	mul.ftz.f32 	%f244, %f243, %f241;
	div.approx.ftz.f32 	%f245, %f244, %f81;
	mul.ftz.f32 	%f246, %f5, %f245;
	sub.ftz.f32 	%f294, %f294, %f246;
	mul.ftz.f32 	%f247, %f6, %f245;
	sub.ftz.f32 	%f295, %f295, %f247;
	mul.ftz.f32 	%f248, %f7, %f245;
	sub.ftz.f32 	%f296, %f296, %f248;

$L__BB0_33:
	mul.ftz.f32 	%f249, %f295, %f295;
	fma.rn.ftz.f32 	%f250, %f294, %f294, %f249;
	fma.rn.ftz.f32 	%f251, %f296, %f296, %f250;
	sqrt.approx.ftz.f32 	%f88, %f251;
	setp.leu.ftz.f32 	%p24, %f88, 0f40400000;
	add.u64 	%rd11, %SP, 0;
	add.u64 	%rd5, %SPL, 0;
	@%p24 bra 	$L__BB0_36;

	setp.gt.s32 	%p25, %r10, 4;
	mov.f32 	%f252, 0f40400000;
	div.approx.ftz.f32 	%f253, %f252, %f88;
	mul.ftz.f32 	%f294, %f294, %f253;
	mul.ftz.f32 	%f295, %f295, %f253;
	mul.ftz.f32 	%f296, %f296, %f253;
	setp.ne.s32 	%p26, %r1, 0;
	or.pred  	%p27, %p26, %p25;
	@%p27 bra 	$L__BB0_36;

	cvt.ftz.f64.f32 	%fd1, %f88;
	mov.f64 	%fd2, 0d4008000000000000;
	st.local.v2.f64 	[%rd5], {%fd1, %fd2};
	st.local.u32 	[%rd5+16], %r10;
	mov.u64 	%rd12, $str;
	cvta.global.u64 	%rd13, %rd12;
	{ // callseq 0, 0
	.reg .b32 temp_param_reg;
	.param .b64 param0;
	st.param.b64 	[param0+0], %rd13;
	.param .b64 param1;
	st.param.b64 	[param1+0], %rd11;
	.param .b32 retval0;
	call.uni (retval0), 
	vprintf, 
	(
	param0, 
	param1
	);
	ld.param.b32 	%r17, [retval0+0];
	} // callseq 0

$L__BB0_36:
	setp.lt.s32 	%p28, %r10, 5;
	mov.f32 	%f254, 0f3F800000;
	sub.ftz.f32 	%f255, %f254, %f288;
	selp.f32 	%f256, 0f00000000, %f8, %p28;
	mov.f32 	%f257, 0fC0400000;
	max.ftz.f32 	%f258, %f257, %f294;
	mov.f32 	%f259, 0f40400000;
	min.ftz.f32 	%f260, %f259, %f258;
	mul.ftz.f32 	%f261, %f260, %f123;
	fma.rn.ftz.f32 	%f320, %f255, %f256, %f261;
	selp.f32 	%f262, 0f00000000, %f9, %p28;
	max.ftz.f32 	%f263, %f257, %f295;
	min.ftz.f32 	%f264, %f259, %f263;
	mul.ftz.f32 	%f265, %f264, %f123;
	fma.rn.ftz.f32 	%f321, %f255, %f262, %f265;
	selp.f32 	%f266, 0f00000000, %f10, %p28;
	max.ftz.f32 	%f267, %f257, %f296;
	min.ftz.f32 	%f268, %f259, %f267;
	mul.ftz.f32 	%f269, %f268, %f123;
	fma.rn.ftz.f32 	%f322, %f255, %f266, %f269;
	mul.ftz.f32 	%f270, %f321, %f321;
	fma.rn.ftz.f32 	%f271, %f320, %f320, %f270;
	fma.rn.ftz.f32 	%f272, %f322, %f322, %f271;
	sqrt.approx.ftz.f32 	%f98, %f272;
	setp.leu.ftz.f32 	%p29, %f98, 0f3CA3D70A;
	@%p29 bra 	$L__BB0_38;

	mov.f32 	%f273, 0f3CA3D70A;
	div.approx.ftz.f32 	%f274, %f273, %f98;
	mul.ftz.f32 	%f320, %f320, %f274;
	mul.ftz.f32 	%f321, %f321, %f274;
	mul.ftz.f32 	%f322, %f322, %f274;

$L__BB0_38:
	fma.rn.ftz.f32 	%f323, %f320, %f123, %f5;
	fma.rn.ftz.f32 	%f324, %f321, %f123, %f6;
	fma.rn.ftz.f32 	%f325, %f322, %f123, %f7;
	setp.lt.s32 	%p30, %r10, 11;
	setp.leu.ftz.f32 	%p31, %f125, 0f00000000;
	or.pred  	%p32, %p31, %p30;
	@%p32 bra 	$L__BB0_41;

	fma.rn.ftz.f32 	%f275, %f125, 0fBE99999A, %f125;
	abs.ftz.f32 	%f276, %f323;
	setp.gt.ftz.f32 	%p33, %f276, %f275;
	mul.ftz.f32 	%f277, %f320, 0f3F59999A;
	selp.f32 	%f320, %f277, %f320, %p33;
	mul.ftz.f32 	%f278, %f323, 0f3F6B851F;
	selp.f32 	%f323, %f278, %f323, %p33;
	abs.ftz.f32 	%f279, %f324;
	setp.gt.ftz.f32 	%p34, %f279, %f275;
	mul.ftz.f32 	%f280, %f321, 0f3F59999A;
	selp.f32 	%f321, %f280, %f321, %p34;
	mul.ftz.f32 	%f281, %f324, 0f3F6B851F;
	selp.f32 	%f324, %f281, %f324, %p34;
	abs.ftz.f32 	%f282, %f325;
	setp.leu.ftz.f32 	%p35, %f282, %f275;
	@%p35 bra 	$L__BB0_41;

	mul.ftz.f32 	%f325, %f325, 0f3F6B851F;
	mul.ftz.f32 	%f322, %f322, 0f3F59999A;

$L__BB0_41:
	st.global.f32 	[%rd2], %f323;
	st.global.f32 	[%rd2+4], %f324;
	st.global.f32 	[%rd2+8], %f325;
	st.global.f32 	[%rd2+12], %f320;
	st.global.f32 	[%rd2+16], %f321;
	st.global.f32 	[%rd2+20], %f322;
	setp.ne.s32 	%p36, %r1, 0;
	@%p36 bra 	$L__BB0_45;

	setp.gt.s32 	%p37, %r10, 4;
	mul.hi.s32 	%r18, %r10, 1717986919;
	shr.u32 	%r19, %r18, 31;
	shr.s32 	%r20, %r18, 3;
	add.s32 	%r21, %r20, %r19;
	mul.lo.s32 	%r22, %r21, 20;
	sub.s32 	%r23, %r10, %r22;
	setp.ne.s32 	%p38, %r23, 0;
	and.pred  	%p39, %p37, %p38;
	@%p39 bra 	$L__BB0_45;

	mul.ftz.f32 	%f283, %f295, %f295;
	fma.rn.ftz.f32 	%f284, %f294, %f294, %f283;
	fma.rn.ftz.f32 	%f285, %f296, %f296, %f284;
	sqrt.approx.ftz.f32 	%f286, %f285;
	cvt.ftz.f64.f32 	%fd3, %f286;
	mov.u32 	%r24, 0;
	st.local.u32 	[%rd5], %r24;
	st.local.f64 	[%rd5+8], %fd3;
	cvt.ftz.f64.f32 	%fd4, %f324;
	cvt.ftz.f64.f32 	%fd5, %f323;
	st.local.v2.f64 	[%rd5+16], {%fd5, %fd4};
	cvt.ftz.f64.f32 	%fd6, %f320;
	cvt.ftz.f64.f32 	%fd7, %f325;
	st.local.v2.f64 	[%rd5+32], {%fd7, %fd6};
	cvt.ftz.f64.f32 	%fd8, %f322;
	cvt.ftz.f64.f32 	%fd9, %f321;
	st.local.v2.f64 	[%rd5+48], {%fd9, %fd8};
	mov.u64 	%rd15, $str$1;
	cvta.global.u64 	%rd16, %rd15;
	{ // callseq 1, 0
	.reg .b32 temp_param_reg;
	.param .b64 param0;
	st.param.b64 	[param0+0], %rd16;
	.param .b64 param1;
	st.param.b64 	[param1+0], %rd11;
	.param .b32 retval0;
	call.uni (retval0), 
	vprintf, 
	(
	param0, 
	param1
	);
	ld.param.b32 	%r25, [retval0+0];
	} // callseq 1
	@%p2 bra 	$L__BB0_45;

	st.local.v2.u32 	[%rd5], {%r24, %r10};
	cvt.ftz.f64.f32 	%fd10, %f287;
	st.local.f64 	[%rd5+8], %fd10;
	cvt.ftz.f64.f32 	%fd11, %f288;
	st.local.f64 	[%rd5+16], %fd11;
	mov.u64 	%rd18, $str$2;
	cvta.global.u64 	%rd19, %rd18;
	{ // callseq 2, 0
	.reg .b32 temp_param_reg;
	.param .b64 param0;
	st.param.b64 	[param0+0], %rd19;
	.param .b64 param1;
	st.param.b64 	[param1+0], %rd11;
	.param .b32 retval0;
	call.uni (retval0), 
	vprintf, 
	(
	param0, 
	param1
	);
	ld.param.b32 	%r27, [retval0+0];
	} // callseq 2

$L__BB0_45:
	ret;

}



// ===== COMPILED SASS (sm_100) =====

	.target	sm_100

	.elftype	@"ET_EXEC"


//--------------------- .note.nv.tkinfo           --------------------------
	.section	.note.nv.tkinfo,"",@"SHT_NOTE"
	.sectionflags	@"SHF_NOTE_NV_TKINFO"
	.tkinfo
        /*0018*/ 	.word	0x00000002
        /*0030*/ 	.string	""
        /*0030*/ 	.string	"ptxas"
        /*0030*/ 	.string	"Cuda compilation tools, release 13.0, V13.0.88"
        /*0030*/ 	.string	"Build cuda_13.0.r13.0/compiler.36424714_0"
        /*0030*/ 	.string	"-arch sm_100 "



//--------------------- .note.nv.cuinfo           --------------------------
	.section	.note.nv.cuinfo,"",@"SHT_NOTE"
	.sectionflags	@"SHF_NOTE_NV_CUINFO"
        /*0018*/ 	.short	0x0002
        /*001a*/ 	.short	0x0056
        /*001c*/ 	.short	0x0082
	.zero		2


//--------------------- .nv.info                  --------------------------
	.section	.nv.info,"",@"SHT_CUDA_INFO"
	.align	4


	//----- nvinfo : EIATTR_REGCOUNT
	.align		4
        /*0000*/ 	.byte	0x04, 0x2f
        /*0002*/ 	.short	(.L_4 - .L_3)
	.align		4
.L_3:
        /*0004*/ 	.word	index@(compute_forces_kernel)
        /*0008*/ 	.word	0x00000022


	//----- nvinfo : EIATTR_FRAME_SIZE
	.align		4
.L_4:
        /*000c*/ 	.byte	0x04, 0x11
        /*000e*/ 	.short	(.L_6 - .L_5)
	.align		4
.L_5:
        /*0010*/ 	.word	index@(compute_forces_kernel)
        /*0014*/ 	.word	0x00000040


	//----- nvinfo : EIATTR_MIN_STACK_SIZE
	.align		4
.L_6:
        /*0018*/ 	.byte	0x04, 0x12
        /*001a*/ 	.short	(.L_8 - .L_7)
	.align		4
.L_7:
        /*001c*/ 	.word	index@(compute_forces_kernel)
        /*0020*/ 	.word	0x00000040
.L_8:


//--------------------- .nv.compat                --------------------------
	.section	.nv.compat,"",@"SHT_CUDA_COMPAT_INFO"
	.align	4
        /*0000*/ 	.byte	0x02, 0x09, 0x00, 0x00, 0x02, 0x02, 0x01, 0x00, 0x02, 0x05, 0x05, 0x00, 0x03, 0x07, 0x01, 0x01
        /*0010*/ 	.byte	0x02, 0x03, 0x00, 0x00, 0x02, 0x06, 0x01, 0x00, 0x04, 0x0b, 0x08, 0x00, 0x01, 0x00, 0x00, 0x00
        /*0020*/ 	.byte	0x00, 0x00, 0x00, 0x00


//--------------------- .nv.info.compute_forces_kernel --------------------------
	.section	.nv.info.compute_forces_kernel,"",@"SHT_CUDA_INFO"
	.sectionflags	@""
	.align	4


	//----- nvinfo : EIATTR_CUDA_API_VERSION
	.align		4
        /*0000*/ 	.byte	0x04, 0x37
        /*0002*/ 	.short	(.L_10 - .L_9)
.L_9:
        /*0004*/ 	.word	0x00000082


	//----- nvinfo : EIATTR_KPARAM_INFO
	.align		4
.L_10:
        /*0008*/ 	.byte	0x04, 0x17
        /*000a*/ 	.short	(.L_12 - .L_11)
.L_11:
        /*000c*/ 	.word	0x00000000
        /*0010*/ 	.short	0x0008
        /*0012*/ 	.short	0x0024
        /*0014*/ 	.byte	0x00, 0xf0, 0x11, 0x00


	//----- nvinfo : EIATTR_KPARAM_INFO
	.align		4
.L_12:
        /*0018*/ 	.byte	0x04, 0x17
        /*001a*/ 	.short	(.L_14 - .L_13)
.L_13:
        /*001c*/ 	.word	0x00000000
        /*0020*/ 	.short	0x0007
        /*0022*/ 	.short	0x0020
        /*0024*/ 	.byte	0x00, 0xf0, 0x11, 0x00


	//----- nvinfo : EIATTR_KPARAM_INFO
	.align		4
.L_14:
        /*0028*/ 	.byte	0x04, 0x17
        /*002a*/ 	.short	(.L_16 - .L_15)
.L_15:
        /*002c*/ 	.word	0x00000000
        /*0030*/ 	.short	0x0006
        /*0032*/ 	.short	0x001c
        /*0034*/ 	.byte	0x00, 0xf0, 0x11, 0x00


	//----- nvinfo : EIATTR_KPARAM_INFO
	.align		4
.L_16:
        /*0038*/ 	.byte	0x04, 0x17
        /*003a*/ 	.short	(.L_18 - .L_17)
.L_17:
        /*003c*/ 	.word	0x00000000
        /*0040*/ 	.short	0x0005
        /*0042*/ 	.short	0x0018
        /*0044*/ 	.byte	0x00, 0xf0, 0x11, 0x00


	//----- nvinfo : EIATTR_KPARAM_INFO
	.align		4
.L_18:
        /*0048*/ 	.byte	0x04, 0x17
        /*004a*/ 	.short	(.L_20 - .L_19)
.L_19:
        /*004c*/ 	.word	0x00000000
        /*0050*/ 	.short	0x0004
        /*0052*/ 	.short	0x0014
        /*0054*/ 	.byte	0x00, 0xf0, 0x11, 0x00


	//----- nvinfo : EIATTR_KPARAM_INFO
	.align		4
.L_20:
        /*0058*/ 	.byte	0x04, 0x17
        /*005a*/ 	.short	(.L_22 - .L_21)
.L_21:
        /*005c*/ 	.word	0x00000000
        /*0060*/ 	.short	0x0003
        /*0062*/ 	.short	0x0010
        /*0064*/ 	.byte	0x00, 0xf0, 0x11, 0x00


	//----- nvinfo : EIATTR_KPARAM_INFO
	.align		4
.L_22:
        /*0068*/ 	.byte	0x04, 0x17
        /*006a*/ 	.short	(.L_24 - .L_23)
.L_23:
        /*006c*/ 	.word	0x00000000
        /*0070*/ 	.short	0x0002
        /*0072*/ 	.short	0x000c
        /*0074*/ 	.byte	0x00, 0xf0, 0x11, 0x00


	//----- nvinfo : EIATTR_KPARAM_INFO
	.align		4
.L_24:
        /*0078*/ 	.byte	0x04, 0x17
        /*007a*/ 	.short	(.L_26 - .L_25)
.L_25:
        /*007c*/ 	.word	0x00000000
        /*0080*/ 	.short	0x0001
        /*0082*/ 	.short	0x0008
        /*0084*/ 	.byte	0x00, 0xf0, 0x11, 0x00


	//----- nvinfo : EIATTR_KPARAM_INFO
	.align		4
.L_26:
        /*0088*/ 	.byte	0x04, 0x17
        /*008a*/ 	.short	(.L_28 - .L_27)
.L_27:
        /*008c*/ 	.word	0x00000000
        /*0090*/ 	.short	0x0000
        /*0092*/ 	.short	0x0000
        /*0094*/ 	.byte	0x00, 0xf0, 0x21, 0x00


	//----- nvinfo : EIATTR_SPARSE_MMA_MASK
	.align		4
.L_28:
        /*0098*/ 	.byte	0x03, 0x50
        /*009a*/ 	.short	0x0000


	//----- nvinfo : EIATTR_MAXREG_COUNT
	.align		4
        /*009c*/ 	.byte	0x03, 0x1b
        /*009e*/ 	.short	0x00ff


	//----- nvinfo : EIATTR_EXTERNS
	.align		4
        /*00a0*/ 	.byte	0x04, 0x0f
        /*00a2*/ 	.short	(.L_30 - .L_29)


	//   ....[0]....
	.align		4
.L_29:
        /*00a4*/ 	.word	index@(vprintf)


	//----- nvinfo : EIATTR_MERCURY_ISA_VERSION
	.align		4
.L_30:
        /*00a8*/ 	.byte	0x03, 0x5f
        /*00aa*/ 	.short	0x0101


	//----- nvinfo : EIATTR_VRC_CTA_INIT_COUNT
	.align		4
        /*00ac*/ 	.byte	0x02, 0x4a
	.zero		1
	.zero		1


	//----- nvinfo : EIATTR_SYSCALL_OFFSETS
	.align		4
        /*00b0*/ 	.byte	0x04, 0x46
        /*00b2*/ 	.short	(.L_32 - .L_31)


	//   ....[0]....
.L_31:
        /*00b4*/ 	.word	0x00001250


	//   ....[1]....
        /*00b8*/ 	.word	0x00001830


	//   ....[2]....
        /*00bc*/ 	.word	0x00001970


	//----- nvinfo : EIATTR_EXIT_INSTR_OFFSETS
	.align		4
.L_32:
        /*00c0*/ 	.byte	0x04, 0x1c
        /*00c2*/ 	.short	(.L_34 - .L_33)


	//   ....[0]....
.L_33:
        /*00c4*/ 	.word	0x000000f0


	//   ....[1]....
        /*00c8*/ 	.word	0x000015c0


	//   ....[2]....
        /*00cc*/ 	.word	0x00001630


	//   ....[3]....
        /*00d0*/ 	.word	0x00001860


	//   ....[4]....
        /*00d4*/ 	.word	0x00001980


	//----- nvinfo : EIATTR_CRS_STACK_SIZE
	.align		4
.L_34:
        /*00d8*/ 	.byte	0x04, 0x1e
        /*00da*/ 	.short	(.L_36 - .L_35)
.L_35:
        /*00dc*/ 	.word	0x00000000


	//----- nvinfo : EIATTR_CBANK_PARAM_SIZE
	.align		4
.L_36:
        /*00e0*/ 	.byte	0x03, 0x19
        /*00e2*/ 	.short	0x0028


	//----- nvinfo : EIATTR_PARAM_CBANK
	.align		4
        /*00e4*/ 	.byte	0x04, 0x0a
        /*00e6*/ 	.short	(.L_38 - .L_37)
	.align		4
.L_37:
        /*00e8*/ 	.word	index@(.nv.constant0.compute_forces_kernel)
        /*00ec*/ 	.short	0x0380
        /*00ee*/ 	.short	0x0028


	//----- nvinfo : EIATTR_SW_WAR
	.align		4
.L_38:
        /*00f0*/ 	.byte	0x04, 0x36
        /*00f2*/ 	.short	(.L_40 - .L_39)
.L_39:
        /*00f4*/ 	.word	0x00000008
.L_40:


//--------------------- .nv.callgraph             --------------------------
	.section	.nv.callgraph,"",@"SHT_CUDA_CALLGRAPH"
	.align	4
	.sectionentsize	8
	.align		4
        /*0000*/ 	.word	0x00000000
	.align		4
        /*0004*/ 	.word	0xffffffff
	.align		4
        /*0008*/ 	.word	index@(compute_forces_kernel)
	.align		4
        /*000c*/ 	.word	index@(vprintf)
	.align		4
        /*0010*/ 	.word	0x00000000
	.align		4
        /*0014*/ 	.word	0xfffffffe
	.align		4
        /*0018*/ 	.word	0x00000000
	.align		4
        /*001c*/ 	.word	0xfffffffd
	.align		4
        /*0020*/ 	.word	0x00000000
	.align		4
        /*0024*/ 	.word	0xfffffffc


//--------------------- .nv.constant4             --------------------------
	.section	.nv.constant4,"a",@progbits
	.align	8
	.align		8
.nv.constant4:
        /*0000*/ 	.dword	vprintf
	.align		8
        /*0008*/ 	.dword	$str
	.align		8
        /*0010*/ 	.dword	$str$1
	.align		8
        /*0018*/ 	.dword	$str$2


//--------------------- .text.compute_forces_kernel --------------------------
	.section	.text.compute_forces_kernel,"ax",@progbits
	.align	128
        .global         compute_forces_kernel
        .type           compute_forces_kernel,@function
        .size           compute_forces_kernel,(.L_x_19 - compute_forces_kernel)
        .other          compute_forces_kernel,@"STO_CUDA_ENTRY STV_DEFAULT"
compute_forces_kernel:
.text.compute_forces_kernel:
[----:B------:R-:W0:Y:S01]  /*0000*/  LDC R1, c[0x0][0x37c] ;  /* 0x0000df00ff017b82 */ /* 0x000e220000000800 */
[----:B------:R-:W1:Y:S01]  /*0010*/  S2R R28, SR_CTAID.X ;  /* 0x00000000001c7919 */ /* 0x000e620000002500 */
[----:B------:R-:W2:Y:S01]  /*0020*/  LDCU UR39, c[0x0][0x2fc] ;  /* 0x00005f80ff2777ac */ /* 0x000ea20008000800 */
[----:B0-----:R-:W-:Y:S01]  /*0030*/  IADD3 R1, PT, PT, R1, -0x40, RZ ;  /* 0xffffffc001017810 */ /* 0x001fe20007ffe0ff */
[----:B------:R-:W1:Y:S01]  /*0040*/  S2R R3, SR_TID.X ;  /* 0x0000000000037919 */ /* 0x000e620000002100 */
[----:B------:R-:W1:Y:S02]  /*0050*/  LDCU UR6, c[0x0][0x360] ;  /* 0x00006c00ff0677ac */ /* 0x000e640008000800 */
[----:B------:R-:W-:Y:S01]  /*0060*/  R2UR UR4, R1 ;  /* 0x00000000010472ca */ /* 0x000fe200000e0000 */
[----:B------:R-:W0:Y:S01]  /*0070*/  LDCU UR5, c[0x0][0x388] ;  /* 0x00007100ff0577ac */ /* 0x000e220008000800 */
[----:B------:R-:W3:Y:S01]  /*0080*/  LDCU UR38, c[0x0][0x2f8] ;  /* 0x00005f00ff2677ac */ /* 0x000ee20008000800 */
[----:B------:R-:W4:Y:S10]  /*0090*/  LDCU UR7, c[0x0][0x390] ;  /* 0x00007200ff0777ac */ /* 0x000f340008000800 */
[----:B---3--:R-:W-:Y:S01]  /*00a0*/  UIADD3 UR38, UP0, UPT, UR4, UR38, URZ ;  /* 0x0000002604267290 */ /* 0x008fe2000ff1e0ff */
[----:B----4-:R-:W-:Y:S01]  /*00b0*/  MOV R27, UR7 ;  /* 0x00000007001b7c02 */ /* 0x010fe20008000f00 */
[----:B-1----:R-:W-:-:S02]  /*00c0*/  IMAD R28, R28, UR6, R3 ;  /* 0x000000061c1c7c24 */ /* 0x002fc4000f8e0203 */
[----:B--2---:R-:W-:-:S03]  /*00d0*/  UIADD3.X UR39, UPT, UPT, URZ, UR39, URZ, UP0, !UPT ;  /* 0x00000027ff277290 */ /* 0x004fc600087fe4ff */
[----:B0-----:R-:W-:-:S13]  /*00e0*/  ISETP.GE.AND P0, PT, R28, UR5, PT ;  /* 0x000000051c007c0c */ /* 0x001fda000bf06270 */
[----:B------:R-:W-:Y:S05]  /*00f0*/  @P0 EXIT ;  /* 0x000000000000094d */ /* 0x000fea0003800000 */
[----:B------:R-:W0:Y:S01]  /*0100*/  LDCU.64 UR6, c[0x0][0x380] ;  /* 0x00007000ff0677ac */ /* 0x000e220008000a00 */
[----:B------:R-:W-:Y:S01]  /*0110*/  HFMA2 R31, -RZ, RZ, 0, 1.6689300537109375e-06 ;  /* 0x0000001cff1f7431 */ /* 0x000fe200000001ff */
[----:B------:R-:W1:Y:S01]  /*0120*/  LDCU.64 UR36, c[0x0][0x358] ;  /* 0x00006b00ff2477ac */ /* 0x000e620008000a00 */
[----:B------:R-:W2:Y:S03]  /*0130*/  LDCU UR4, c[0x0][0x3a4] ;  /* 0x00007480ff0477ac */ /* 0x000ea60008000800 */
[----:B0-----:R-:W-:-:S05]  /*0140*/  IMAD.WIDE R30, R28, R31, UR6 ;  /* 0x000000061c1e7e25 */ /* 0x001fca000f8e021f */
[----:B-1----:R-:W3:Y:S04]  /*0150*/  LDG.E.U8 R3, desc[UR36][R30.64+0x18] ;  /* 0x000018241e037981 */ /* 0x002ee8000c1e1100 */
[----:B------:R0:W5:Y:S04]  /*0160*/  LDG.E R24, desc[UR36][R30.64] ;  /* 0x000000241e187981 */ /* 0x000168000c1e1900 */
[----:B------:R0:W5:Y:S04]  /*0170*/  LDG.E R25, desc[UR36][R30.64+0x4] ;  /* 0x000004241e197981 */ /* 0x000168000c1e1900 */
[----:B------:R0:W5:Y:S04]  /*0180*/  LDG.E R2, desc[UR36][R30.64+0x8] ;  /* 0x000008241e027981 */ /* 0x000168000c1e1900 */
[----:B------:R0:W5:Y:S04]  /*0190*/  LDG.E R16, desc[UR36][R30.64+0xc] ;  /* 0x00000c241e107981 */ /* 0x000168000c1e1900 */
[----:B------:R0:W5:Y:S04]  /*01a0*/  LDG.E R17, desc[UR36][R30.64+0x10] ;  /* 0x000010241e117981 */ /* 0x000168000c1e1900 */
[----:B------:R0:W5:Y:S01]  /*01b0*/  LDG.E R18, desc[UR36][R30.64+0x14] ;  /* 0x000014241e127981 */ /* 0x000162000c1e1900 */
[----:B--2---:R-:W-:Y:S01]  /*01c0*/  UISETP.GT.AND UP0, UPT, UR4, 0x63, UPT ;  /* 0x000000630400788c */ /* 0x004fe2000bf04270 */
[----:B------:R-:W-:Y:S01]  /*01d0*/  HFMA2 R26, -RZ, RZ, 1.875, 0 ;  /* 0x3f800000ff1a7431 */ /* 0x000fe200000001ff */
[----:B------:R-:W-:-:S02]  /*01e0*/  MOV R0, 0x3f000000 ;  /* 0x3f00000000007802 */ /* 0x000fc40000000f00 */
[----:B------:R-:W-:Y:S01]  /*01f0*/  UP2UR UR40, UPR, URZ, 0x1 ;  /* 0x00000001ff287883 */ /* 0x000fe20008000000 */
[----:B---3--:R-:W-:-:S13]  /*0200*/  ISETP.NE.AND P0, PT, R3, RZ, PT ;  /* 0x000000ff0300720c */ /* 0x008fda0003f05270 */
[----:B------:R-:W1:Y:S02]  /*0210*/  @P0 I2F.U16 R3, R3 ;  /* 0x0000000300030306 */ /* 0x000e640000101000 */
[----:B-1----:R-:W-:Y:S01]  /*0220*/  @P0 FADD.FTZ R4, R3, 1 ;  /* 0x3f80000003040421 */ /* 0x002fe20000010000 */
[----:B0-----:R-:W-:Y:S06]  /*0230*/  BRA.U UP0, `(.L_x_0) ;  /* 0x0000000100207547 */ /* 0x001fec000b800000 */
[----:B------:R-:W0:Y:S01]  /*0240*/  LDCU UR8, c[0x0][0x390] ;  /* 0x00007200ff0877ac */ /* 0x000e220008000800 */
[----:B------:R-:W-:Y:S02]  /*0250*/  I2FP.F32.S32 R3, UR4 ;  /* 0x0000000400037c45 */ /* 0x000fe40008201400 */
[----:B------:R-:W-:Y:S02]  /*0260*/  MOV R6, 0x3ecccccd ;  /* 0x3ecccccd00067802 */ /* 0x000fe40000000f00 */
[----:B------:R-:W-:Y:S01]  /*0270*/  MOV R26, 0x3f7d70a4 ;  /* 0x3f7d70a4001a7802 */ /* 0x000fe20000000f00 */
[----:B------:R-:W-:-:S04]  /*0280*/  FMUL.FTZ R3, R3, 0.0099999997764825820923 ;  /* 0x3c23d70a03037820 */ /* 0x000fc80000410000 */
[C---:B------:R-:W-:Y:S01]  /*0290*/  FFMA.FTZ R27, R3.reuse, -R6, 0.89999997615814208984 ;  /* 0x3f666666031b7423 */ /* 0x040fe20000010806 */
[----:B------:R-:W-:-:S04]  /*02a0*/  FFMA.FTZ R26, R3, R26, 0.0099999997764825820923 ;  /* 0x3c23d70a031a7423 */ /* 0x000fc8000001001a */
[----:B0-----:R-:W-:-:S07]  /*02b0*/  FMNMX.FTZ R27, R27, UR8, !PT ;  /* 0x000000081b1b7c09 */ /* 0x001fce000f810000 */
.L_x_0:
[----:B------:R-:W-:Y:S01]  /*02c0*/  UISETP.GE.AND UP0, UPT, UR5, 0x1, UPT ;  /* 0x000000010500788c */ /* 0x000fe2000bf06270 */
[----:B------:R-:W-:Y:S01]  /*02d0*/  @P0 FMUL.FTZ R0, R4, 0.00390625 ;  /* 0x3b80000004000820 */ /* 0x000fe20000410000 */
[----:B------:R-:W-:Y:S02]  /*02e0*/  MOV R19, RZ ;  /* 0x000000ff00137202 */ /* 0x000fe40000000f00 */
[----:B------:R-:W-:-:S05]  /*02f0*/  CS2R R22, SRZ ;  /* 0x0000000000167805 */ /* 0x000fca000001ff00 */
[----:B------:R-:W-:Y:S05]  /*0300*/  BRA.U !UP0, `(.L_x_1) ;  /* 0x0000000d08147547 */ /* 0x000fea000b800000 */
[----:B------:R-:W0:Y:S01]  /*0310*/  LDCU UR9, c[0x0][0x394] ;  /* 0x00007280ff0977ac */ /* 0x000e220008000800 */
[----:B------:R-:W-:Y:S02]  /*0320*/  CS2R R22, SRZ ;  /* 0x0000000000167805 */ /* 0x000fe4000001ff00 */
[----:B------:R-:W-:Y:S01]  /*0330*/  MOV R19, RZ ;  /* 0x000000ff00137202 */ /* 0x000fe20000000f00 */
[----:B------:R-:W1:Y:S01]  /*0340*/  LDCU UR4, c[0x0][0x38c] ;  /* 0x00007180ff0477ac */ /* 0x000e620008000800 */
[----:B------:R-:W-:Y:S02]  /*0350*/  UISETP.NE.AND UP0, UPT, UR5, 0x1, UPT ;  /* 0x000000010500788c */ /* 0x000fe4000bf05270 */
[----:B------:R-:W-:Y:S01]  /*0360*/  ULOP3.LUT UR8, UR5, 0x1, URZ, 0xc0, !UPT ;  /* 0x0000000105087892 */ /* 0x000fe2000f8ec0ff */
[----:B0-----:R-:W-:Y:S01]  /*0370*/  FMUL.FTZ R10, R0, UR9 ;  /* 0x00000009000a7c20 */ /* 0x001fe20008410000 */
[----:B-1----:R-:W-:Y:S01]  /*0380*/  FMUL.FTZ R3, R26, UR4 ;  /* 0x000000041a037c20 */ /* 0x002fe20008410000 */
[----:B------:R-:W-:-:S04]  /*0390*/  UMOV UR4, URZ ;  /* 0x000000ff00047c82 */ /* 0x000fc80008000000 */
[----:B------:R-:W-:Y:S05]  /*03a0*/  BRA.U !UP0, `(.L_x_2) ;  /* 0x00000009080c7547 */ /* 0x000fea000b800000 */
[----:B------:R-:W-:Y:S01]  /*03b0*/  HFMA2 R23, -RZ, RZ, 0, 0 ;  /* 0x00000000ff177431 */ /* 0x000fe200000001ff */
[----:B------:R-:W0:Y:S01]  /*03c0*/  LDCU.64 UR6, c[0x0][0x380] ;  /* 0x00007000ff0677ac */ /* 0x000e220008000a00 */
[----:B------:R-:W1:Y:S01]  /*03d0*/  LDCU UR10, c[0x0][0x39c] ;  /* 0x00007380ff0a77ac */ /* 0x000e620008000800 */
[----:B------:R-:W-:Y:S01]  /*03e0*/  UIADD3 UR5, UPT, UPT, -UR8, UR5, URZ ;  /* 0x0000000508057290 */ /* 0x000fe2000fffe1ff */
[----:B------:R-:W-:-:S11]  /*03f0*/  UMOV UR4, URZ ;  /* 0x000000ff00047c82 */ /* 0x000fd60008000000 */
.L_x_9:
[----:B------:R-:W-:Y:S01]  /*0400*/  ISETP.NE.AND P0, PT, R28, UR4, PT ;  /* 0x000000041c007c0c */ /* 0x000fe2000bf05270 */
[----:B------:R-:W-:Y:S01]  /*0410*/  UIADD3 UR5, UPT, UPT, UR5, -0x2, URZ ;  /* 0xfffffffe05057890 */ /* 0x000fe2000fffe0ff */
[----:B------:R-:W-:Y:S01]  /*0420*/  BSSY.RECONVERGENT B0, `(.L_x_3) ;  /* 0x000003c000007945 */ /* 0x000fe20003800200 */
[----:B0-----:R-:W-:Y:S02]  /*0430*/  UIMAD.WIDE UR12, UR4, 0x1c, UR6 ;  /* 0x0000001c040c78a5 */ /* 0x001fe4000f8e0206 */
[----:B------:R-:W-:-:S08]  /*0440*/  UISETP.NE.AND UP0, UPT, UR5, URZ, UPT ;  /* 0x000000ff0500728c */ /* 0x000fd0000bf05270 */
[----:B------:R-:W-:Y:S05]  /*0450*/  @!P0 BRA `(.L_x_4) ;  /* 0x0000000000e08947 */ /* 0x000fea0003800000 */
[----:B------:R-:W-:Y:S02]  /*0460*/  MOV R12, UR12 ;  /* 0x0000000c000c7c02 */ /* 0x000fe40008000f00 */
[----:B------:R-:W-:Y:S02]  /*0470*/  MOV R13, UR13 ;  /* 0x0000000d000d7c02 */ /* 0x000fe40008000f00 */
[----:B------:R-:W-:Y:S02]  /*0480*/  MOV R5, UR13 ;  /* 0x0000000d00057c02 */ /* 0x000fe40008000f00 */
[----:B------:R-:W-:Y:S01]  /*0490*/  MOV R4, UR12 ;  /* 0x0000000c00047c02 */ /* 0x000fe20008000f00 */
[----:B------:R-:W2:Y:S01]  /*04a0*/  LDG.E R12, desc[UR36][R12.64+0x4] ;  /* 0x000004240c0c7981 */ /* 0x000ea2000c1e1900 */
[----:B------:R-:W-:Y:S02]  /*04b0*/  MOV R9, UR13 ;  /* 0x0000000d00097c02 */ /* 0x000fe40008000f00 */
[----:B------:R-:W-:Y:S01]  /*04c0*/  MOV R8, UR12 ;  /* 0x0000000c00087c02 */ /* 0x000fe20008000f00 */
[----:B------:R-:W3:Y:S01]  /*04d0*/  LDG.E R5, desc[UR36][R4.64] ;  /* 0x0000002404057981 */ /* 0x000ee2000c1e1900 */
[----:B------:R-:W-:-:S02]  /*04e0*/  MOV R6, UR12 ;  /* 0x0000000c00067c02 */ /* 0x000fc40008000f00 */
[----:B------:R-:W-:Y:S01]  /*04f0*/  MOV R7, UR13 ;  /* 0x0000000d00077c02 */ /* 0x000fe20008000f00 */
[----:B------:R-:W4:Y:S04]  /*0500*/  LDG.E R9, desc[UR36][R8.64+0x8] ;  /* 0x0000082408097981 */ /* 0x000f28000c1e1900 */
[----:B------:R-:W4:Y:S01]  /*0510*/  LDG.E.U8 R6, desc[UR36][R6.64+0x18] ;  /* 0x0000182406067981 */ /* 0x000f22000c1e1100 */
[----:B--2--5:R-:W-:Y:S01]  /*0520*/  FADD.FTZ R11, -R25, R12 ;  /* 0x0000000c190b7221 */ /* 0x024fe20000010100 */
[----:B---3--:R-:W-:-:S03]  /*0530*/  FADD.FTZ R15, -R24, R5 ;  /* 0x00000005180f7221 */ /* 0x008fc60000010100 */
[----:B------:R-:W-:Y:S01]  /*0540*/  FMUL.FTZ R20, R11, R11 ;  /* 0x0000000b0b147220 */ /* 0x000fe20000410000 */
[----:B----4-:R-:W-:-:S03]  /*0550*/  FADD.FTZ R14, -R2, R9 ;  /* 0x00000009020e7221 */ /* 0x010fc60000010100 */
[----:B------:R-:W-:-:S04]  /*0560*/  FFMA.FTZ R13, R15, R15, R20 ;  /* 0x0000000f0f0d7223 */ /* 0x000fc80000010014 */
[----:B------:R-:W-:Y:S01]  /*0570*/  FFMA.FTZ R12, R14, R14, R13 ;  /* 0x0000000e0e0c7223 */ /* 0x000fe2000001000d */
[----:B------:R-:W-:-:S05]  /*0580*/  ISETP.NE.AND P0, PT, R6, RZ, PT ;  /* 0x000000ff0600720c */ /* 0x000fca0003f05270 */
[----:B------:R-:W0:Y:S08]  /*0590*/  MUFU.SQRT R12, R12 ;  /* 0x0000000c000c7308 */ /* 0x000e300000002000 */
[----:B------:R-:W2:Y:S01]  /*05a0*/  @P0 I2F.U16 R4, R6 ;  /* 0x0000000600040306 */ /* 0x000ea20000101000 */
[----:B0-----:R-:W-:Y:S01]  /*05b0*/  FSETP.GT.FTZ.AND P1, PT, R12, 0.15000000596046447754, PT ;  /* 0x3e19999a0c00780b */ /* 0x001fe20003f34000 */
[----:B------:R-:W-:-:S02]  /*05c0*/  HFMA2 R5, -RZ, RZ, 1.75, 0 ;  /* 0x3f000000ff057431 */ /* 0x000fc400000001ff */
[----:B--2---:R-:W-:-:S04]  /*05d0*/  @P0 FADD.FTZ R4, R4, 1 ;  /* 0x3f80000004040421 */ /* 0x004fc80000010000 */
[----:B------:R-:W-:-:S06]  /*05e0*/  @P0 FMUL.FTZ R5, R4, 0.00390625 ;  /* 0x3b80000004050820 */ /* 0x000fcc0000410000 */
[----:B------:R-:W-:Y:S05]  /*05f0*/  @!P1 BRA `(.L_x_4) ;  /* 0x0000000000789947 */ /* 0x000fea0003800000 */
[----:B------:R-:W0:Y:S01]  /*0600*/  MUFU.RCP R8, R12 ;  /* 0x0000000c00087308 */ /* 0x000e220000001000 */
[C---:B-1----:R-:W-:Y:S01]  /*0610*/  FSETP.GEU.FTZ.AND P0, PT, R12.reuse, UR10, PT ;  /* 0x0000000a0c007c0b */ /* 0x042fe2000bf1e000 */
[----:B------:R-:W-:Y:S01]  /*0620*/  FADD.FTZ R6, R12, -3 ;  /* 0xc04000000c067421 */ /* 0x000fe20000010000 */
[----:B------:R-:W-:-:S05]  /*0630*/  MOV R7, 0x3f800000 ;  /* 0x3f80000000077802 */ /* 0x000fca0000000f00 */
[----:B------:R-:W-:Y:S01]  /*0640*/  FFMA.FTZ R7, R6, 0.10000000149011611938, R7 ;  /* 0x3dcccccd06077823 */ /* 0x000fe20000010007 */
[-C--:B0-----:R-:W-:Y:S01]  /*0650*/  FMUL.FTZ R4, R15, R8.reuse ;  /* 0x000000080f047220 */ /* 0x081fe20000410000 */
[-C--:B------:R-:W-:Y:S01]  /*0660*/  FMUL.FTZ R11, R11, R8.reuse ;  /* 0x000000080b0b7220 */ /* 0x080fe20000410000 */
[----:B------:R-:W-:-:S03]  /*0670*/  FMUL.FTZ R14, R14, R8 ;  /* 0x000000080e0e7220 */ /* 0x000fc60000410000 */
[----:B------:R-:W-:Y:S05]  /*0680*/  @!P0 BRA `(.L_x_5) ;  /* 0x00000000002c8947 */ /* 0x000fea0003800000 */
[C---:B------:R-:W-:Y:S01]  /*0690*/  FSETP.GT.FTZ.AND P0, PT, R12.reuse, 3, PT ;  /* 0x404000000c00780b */ /* 0x040fe20003f14000 */
[----:B------:R-:W-:Y:S01]  /*06a0*/  FADD.FTZ R12, R12, -1 ;  /* 0xbf8000000c0c7421 */ /* 0x000fe20000010000 */
[----:B------:R-:W-:-:S03]  /*06b0*/  FMUL.FTZ R5, R5, R0 ;  /* 0x0000000005057220 */ /* 0x000fc60000410000 */
[----:B------:R-:W-:-:S04]  /*06c0*/  FMUL.FTZ R12, R3, R12 ;  /* 0x0000000c030c7220 */ /* 0x000fc80000410000 */
[----:B------:R-:W-:-:S04]  /*06d0*/  FADD.FTZ R6, -R12, -RZ ;  /* 0x800000ff0c067221 */ /* 0x000fc80000010100 */
[----:B------:R-:W-:-:S04]  /*06e0*/  @P0 FMUL.FTZ R6, R7, -R12 ;  /* 0x8000000c07060220 */ /* 0x000fc80000410000 */
[----:B------:R-:W-:-:S04]  /*06f0*/  FMUL.FTZ R5, R5, R6 ;  /* 0x0000000605057220 */ /* 0x000fc80000410000 */
[-C--:B------:R-:W-:Y:S01]  /*0700*/  FFMA.FTZ R19, R4, -R5.reuse, R19 ;  /* 0x8000000504137223 */ /* 0x080fe20000010013 */
[-C--:B------:R-:W-:Y:S01]  /*0710*/  FFMA.FTZ R22, R11, -R5.reuse, R22 ;  /* 0x800000050b167223 */ /* 0x080fe20000010016 */
[----:B------:R-:W-:Y:S01]  /*0720*/  FFMA.FTZ R23, R14, -R5, R23 ;  /* 0x800000050e177223 */ /* 0x000fe20000010017 */
[----:B------:R-:W-:Y:S06]  /*0730*/  BRA `(.L_x_4) ;  /* 0x0000000000287947 */ /* 0x000fec0003800000 */
.L_x_5:
[----:B------:R-:W-:Y:S01]  /*0740*/  FMUL.FTZ R12, R12, R12 ;  /* 0x0000000c0c0c7220 */ /* 0x000fe20000410000 */
[----:B------:R-:W-:-:S04]  /*0750*/  FMUL.FTZ R5, R10, R5 ;  /* 0x000000050a057220 */ /* 0x000fc80000410000 */
[----:B------:R-:W-:Y:S01]  /*0760*/  FMNMX.FTZ R12, R12, 0.15000000596046447754, !PT ;  /* 0x3e19999a0c0c7809 */ /* 0x000fe20007810000 */
[----:B------:R-:W-:-:S05]  /*0770*/  FADD.FTZ R6, R5, R5 ;  /* 0x0000000505067221 */ /* 0x000fca0000010000 */
[----:B------:R-:W0:Y:S02]  /*0780*/  MUFU.RCP R12, R12 ;  /* 0x0000000c000c7308 */ /* 0x000e240000001000 */
[----:B0-----:R-:W-:-:S05]  /*0790*/  FMUL.FTZ R5, R5, R12 ;  /* 0x0000000c05057220 */ /* 0x001fca0000410000 */
[----:B------:R-:W-:-:S05]  /*07a0*/  FMNMX.FTZ R5, R5, R6, PT ;  /* 0x0000000605057209 */ /* 0x000fca0003810000 */
[-C--:B------:R-:W-:Y:S01]  /*07b0*/  FFMA.FTZ R19, -R4, R5.reuse, R19 ;  /* 0x0000000504137223 */ /* 0x080fe20000010113 */
[-C--:B------:R-:W-:Y:S01]  /*07c0*/  FFMA.FTZ R22, -R11, R5.reuse, R22 ;  /* 0x000000050b167223 */ /* 0x080fe20000010116 */
[----:B------:R-:W-:-:S07]  /*07d0*/  FFMA.FTZ R23, -R14, R5, R23 ;  /* 0x000000050e177223 */ /* 0x000fce0000010117 */
.L_x_4:
[----:B-1----:R-:W-:Y:S05]  /*07e0*/  BSYNC.RECONVERGENT B0 ;  /* 0x0000000000007941 */ /* 0x002fea0003800200 */
.L_x_3:
[----:B------:R-:W-:Y:S01]  /*07f0*/  UIADD3 UR9, UPT, UPT, UR4, 0x1, URZ ;  /* 0x0000000104097890 */ /* 0x000fe2000fffe0ff */
[----:B------:R-:W-:Y:S05]  /*0800*/  BSSY.RECONVERGENT B0, `(.L_x_6) ;  /* 0x000003b000007945 */ /* 0x000fea0003800200 */
[----:B------:R-:W-:-:S13]  /*0810*/  ISETP.NE.AND P0, PT, R28, UR9, PT ;  /* 0x000000091c007c0c */ /* 0x000fda000bf05270 */
        /* <DEDUP_REMOVED lines=21> */
[----:B------:R-:W1:Y:S01]  /*0970*/  @P0 I2F.U16 R4, R6 ;  /* 0x0000000600040306 */ /* 0x000e620000101000 */
[----:B0-----:R-:W-:Y:S02]  /*0980*/  FSETP.GT.FTZ.AND P1, PT, R12, 0.15000000596046447754, PT ;  /* 0x3e19999a0c00780b */ /* 0x001fe40003f34000 */
[----:B------:R-:W-:Y:S01]  /*0990*/  MOV R5, 0x3f000000 ;  /* 0x3f00000000057802 */ /* 0x000fe20000000f00 */
[----:B-1----:R-:W-:-:S04]  /*09a0*/  @P0 FADD.FTZ R4, R4, 1 ;  /* 0x3f80000004040421 */ /* 0x002fc80000010000 */
[----:B------:R-:W-:-:S06]  /*09b0*/  @P0 FMUL.FTZ R5, R4, 0.00390625 ;  /* 0x3b80000004050820 */ /* 0x000fcc0000410000 */
[----:B------:R-:W-:Y:S05]  /*09c0*/  @!P1 BRA `(.L_x_7) ;  /* 0x0000000000789947 */ /* 0x000fea0003800000 */
[----:B------:R-:W0:Y:S01]  /*09d0*/  MUFU.RCP R8, R12 ;  /* 0x0000000c00087308 */ /* 0x000e220000001000 */
[C---:B------:R-:W-:Y:S01]  /*09e0*/  FSETP.GEU.FTZ.AND P0, PT, R12.reuse, UR10, PT ;  /* 0x0000000a0c007c0b */ /* 0x040fe2000bf1e000 */
[----:B------:R-:W-:Y:S02]  /*09f0*/  HFMA2 R7, -RZ, RZ, 1.875, 0 ;  /* 0x3f800000ff077431 */ /* 0x000fe400000001ff */
[----:B------:R-:W-:-:S04]  /*0a00*/  FADD.FTZ R6, R12, -3 ;  /* 0xc04000000c067421 */ /* 0x000fc80000010000 */
        /* <DEDUP_REMOVED lines=16> */
.L_x_8:
        /* <DEDUP_REMOVED lines=10> */
.L_x_7:
[----:B------:R-:W-:Y:S05]  /*0bb0*/  BSYNC.RECONVERGENT B0 ;  /* 0x0000000000007941 */ /* 0x000fea0003800200 */
.L_x_6:
[----:B------:R-:W-:Y:S01]  /*0bc0*/  UIADD3 UR4, UPT, UPT, UR4, 0x2, URZ ;  /* 0x0000000204047890 */ /* 0x000fe2000fffe0ff */
[----:B------:R-:W-:Y:S11]  /*0bd0*/  BRA.U UP0, `(.L_x_9) ;  /* 0xfffffff900087547 */ /* 0x000ff6000b83ffff */
.L_x_2:
[----:B------:R-:W-:Y:S01]  /*0be0*/  ISETP.NE.AND P0, PT, R28, UR4, PT ;  /* 0x000000041c007c0c */ /* 0x000fe2000bf05270 */
[----:B------:R-:W-:Y:S03]  /*0bf0*/  BSSY.RECONVERGENT B0, `(.L_x_1) ;  /* 0x0000036000007945 */ /* 0x000fe60003800200 */
[----:B------:R-:W-:-:S13]  /*0c00*/  ISETP.EQ.OR P0, PT, RZ, UR8, !P0 ;  /* 0x00000008ff007c0c */ /* 0x000fda000c702670 */
[----:B------:R-:W-:Y:S05]  /*0c10*/  @P0 BRA `(.L_x_10) ;  /* 0x0000000000cc0947 */ /* 0x000fea0003800000 */
[----:B------:R-:W-:-:S06]  /*0c20*/  UIMAD.WIDE UR8, UR4, 0x1c, UR6 ;  /* 0x0000001c040878a5 */ /* 0x000fcc000f8e0206 */
[----:B------:R-:W-:Y:S02]  /*0c30*/  MOV R4, UR8 ;  /* 0x0000000800047c02 */ /* 0x000fe40008000f00 */
[----:B------:R-:W-:-:S05]  /*0c40*/  MOV R5, UR9 ;  /* 0x0000000900057c02 */ /* 0x000fca0008000f00 */
[----:B------:R-:W2:Y:S04]  /*0c50*/  LDG.E R6, desc[UR36][R4.64+0x4] ;  /* 0x0000042404067981 */ /* 0x000ea8000c1e1900 */
[----:B------:R-:W3:Y:S04]  /*0c60*/  LDG.E R7, desc[UR36][R4.64] ;  /* 0x0000002404077981 */ /* 0x000ee8000c1e1900 */
[----:B------:R-:W4:Y:S04]  /*0c70*/  LDG.E R11, desc[UR36][R4.64+0x8] ;  /* 0x00000824040b7981 */ /* 0x000f28000c1e1900 */
[----:B------:R0:W4:Y:S02]  /*0c80*/  LDG.E.U8 R9, desc[UR36][R4.64+0x18] ;  /* 0x0000182404097981 */ /* 0x000124000c1e1100 */
[----:B0-----:R-:W-:Y:S01]  /*0c90*/  MOV R5, 0x3f000000 ;  /* 0x3f00000000057802 */ /* 0x001fe20000000f00 */
        /* <DEDUP_REMOVED lines=9> */
[----:B0-----:R-:W-:Y:S01]  /*0d30*/  FSETP.GT.FTZ.AND P1, PT, R11, 0.15000000596046447754, PT ;  /* 0x3e19999a0b00780b */ /* 0x001fe20003f34000 */
[----:B-1----:R-:W-:-:S04]  /*0d40*/  @P0 FADD.FTZ R4, R9, 1 ;  /* 0x3f80000009040421 */ /* 0x002fc80000010000 */
[----:B------:R-:W-:-:S08]  /*0d50*/  @P0 FMUL.FTZ R5, R4, 0.00390625 ;  /* 0x3b80000004050820 */ /* 0x000fd00000410000 */
[----:B------:R-:W-:Y:S05]  /*0d60*/  @!P1 BRA `(.L_x_10) ;  /* 0x0000000000789947 */ /* 0x000fea0003800000 */
[----:B------:R-:W0:Y:S01]  /*0d70*/  LDCU UR5, c[0x0][0x39c] ;  /* 0x00007380ff0577ac */ /* 0x000e220008000800 */
[----:B------:R-:W-:Y:S02]  /*0d80*/  HFMA2 R12, -RZ, RZ, 1.875, 0 ;  /* 0x3f800000ff0c7431 */ /* 0x000fe400000001ff */
[C---:B------:R-:W-:Y:S01]  /*0d90*/  FADD.FTZ R4, R11.reuse, -1 ;  /* 0xbf8000000b047421 */ /* 0x040fe20000010000 */
[----:B------:R-:W-:Y:S01]  /*0da0*/  FSETP.GT.FTZ.AND P0, PT, R11, 3, PT ;  /* 0x404000000b00780b */ /* 0x000fe20003f14000 */
[----:B------:R-:W1:Y:S02]  /*0db0*/  MUFU.RCP R9, R11 ;  /* 0x0000000b00097308 */ /* 0x000e640000001000 */
[----:B------:R-:W-:Y:S01]  /*0dc0*/  FMUL.FTZ R4, R3, R4 ;  /* 0x0000000403047220 */ /* 0x000fe20000410000 */
[----:B------:R-:W-:-:S04]  /*0dd0*/  FADD.FTZ R3, R11, -3 ;  /* 0xc04000000b037421 */ /* 0x000fc80000010000 */
[----:B------:R-:W-:Y:S01]  /*0de0*/  FFMA.FTZ R3, R3, 0.10000000149011611938, R12 ;  /* 0x3dcccccd03037823 */ /* 0x000fe2000001000c */
[----:B------:R-:W-:-:S04]  /*0df0*/  FADD.FTZ R12, -R4, -RZ ;  /* 0x800000ff040c7221 */ /* 0x000fc80000010100 */
[----:B------:R-:W-:Y:S01]  /*0e00*/  @P0 FMUL.FTZ R12, R4, -R3 ;  /* 0x80000003040c0220 */ /* 0x000fe20000410000 */
[----:B0-----:R-:W-:Y:S01]  /*0e10*/  FSETP.GEU.FTZ.AND P1, PT, R11, UR5, PT ;  /* 0x000000050b007c0b */ /* 0x001fe2000bf3e000 */
[----:B-1----:R-:W-:-:S12]  /*0e20*/  FMUL.FTZ R8, R8, R9 ;  /* 0x0000000908087220 */ /* 0x002fd80000410000 */
[----:B------:R-:W-:-:S04]  /*0e30*/  @P1 FMUL.FTZ R3, R5, R0 ;  /* 0x0000000005031220 */ /* 0x000fc80000410000 */
[----:B------:R-:W-:Y:S01]  /*0e40*/  @P1 FMUL.FTZ R4, R12, R3 ;  /* 0x000000030c041220 */ /* 0x000fe20000410000 */
[-C--:B------:R-:W-:Y:S01]  /*0e50*/  FMUL.FTZ R3, R6, R9.reuse ;  /* 0x0000000906037220 */ /* 0x080fe20000410000 */
[----:B------:R-:W-:Y:S02]  /*0e60*/  FMUL.FTZ R12, R7, R9 ;  /* 0x00000009070c7220 */ /* 0x000fe40000410000 */
[-C--:B------:R-:W-:Y:S01]  /*0e70*/  @P1 FFMA.FTZ R19, R8, -R4.reuse, R19 ;  /* 0x8000000408131223 */ /* 0x080fe20000010013 */
[-C--:B------:R-:W-:Y:S01]  /*0e80*/  @P1 FFMA.FTZ R22, R3, -R4.reuse, R22 ;  /* 0x8000000403161223 */ /* 0x080fe20000010016 */
[----:B------:R-:W-:Y:S01]  /*0e90*/  @P1 FFMA.FTZ R23, R12, -R4, R23 ;  /* 0x800000040c171223 */ /* 0x000fe20000010017 */
[----:B------:R-:W-:Y:S06]  /*0ea0*/  @P1 BRA `(.L_x_10) ;  /* 0x0000000000281947 */ /* 0x000fec0003800000 */
[----:B------:R-:W-:Y:S01]  /*0eb0*/  FMUL.FTZ R11, R11, R11 ;  /* 0x0000000b0b0b7220 */ /* 0x000fe20000410000 */
[----:B------:R-:W-:-:S04]  /*0ec0*/  FMUL.FTZ R5, R10, R5 ;  /* 0x000000050a057220 */ /* 0x000fc80000410000 */
[----:B------:R-:W-:Y:S01]  /*0ed0*/  FMNMX.FTZ R11, R11, 0.15000000596046447754, !PT ;  /* 0x3e19999a0b0b7809 */ /* 0x000fe20007810000 */
[----:B------:R-:W-:-:S03]  /*0ee0*/  FADD.FTZ R4, R5, R5 ;  /* 0x0000000505047221 */ /* 0x000fc60000010000 */
[----:B------:R-:W0:Y:S02]  /*0ef0*/  MUFU.RCP R6, R11 ;  /* 0x0000000b00067308 */ /* 0x000e240000001000 */
[----:B0-----:R-:W-:-:S05]  /*0f00*/  FMUL.FTZ R5, R5, R6 ;  /* 0x0000000605057220 */ /* 0x001fca0000410000 */
[----:B------:R-:W-:-:S05]  /*0f10*/  FMNMX.FTZ R4, R5, R4, PT ;  /* 0x0000000405047209 */ /* 0x000fca0003810000 */
[-C--:B------:R-:W-:Y:S01]  /*0f20*/  FFMA.FTZ R19, -R8, R4.reuse, R19 ;  /* 0x0000000408137223 */ /* 0x080fe20000010113 */
[-C--:B------:R-:W-:Y:S01]  /*0f30*/  FFMA.FTZ R22, -R3, R4.reuse, R22 ;  /* 0x0000000403167223 */ /* 0x080fe20000010116 */
[----:B------:R-:W-:-:S07]  /*0f40*/  FFMA.FTZ R23, -R12, R4, R23 ;  /* 0x000000040c177223 */ /* 0x000fce0000010117 */
.L_x_10:
[----:B------:R-:W-:Y:S05]  /*0f50*/  BSYNC.RECONVERGENT B0 ;  /* 0x0000000000007941 */ /* 0x000fea0003800200 */
.L_x_1:
[----:B-----5:R-:W-:Y:S01]  /*0f60*/  FMUL.FTZ R3, R25, R25 ;  /* 0x0000001919037220 */ /* 0x020fe20000410000 */
[----:B------:R-:W-:Y:S03]  /*0f70*/  BSSY.RECONVERGENT B0, `(.L_x_11) ;  /* 0x000000f000007945 */ /* 0x000fe60003800200 */
[----:B------:R-:W-:-:S04]  /*0f80*/  FFMA.FTZ R3, R24, R24, R3 ;  /* 0x0000001818037223 */ /* 0x000fc80000010003 */
[----:B------:R-:W-:-:S06]  /*0f90*/  FFMA.FTZ R3, R2, R2, R3 ;  /* 0x0000000202037223 */ /* 0x000fcc0000010003 */
[----:B------:R-:W0:Y:S02]  /*0fa0*/  MUFU.SQRT R3, R3 ;  /* 0x0000000300037308 */ /* 0x000e240000002000 */
[----:B0-----:R-:W-:-:S13]  /*0fb0*/  FSETP.GT.FTZ.AND P0, PT, R3, 3, PT ;  /* 0x404000000300780b */ /* 0x001fda0003f14000 */
[----:B------:R-:W-:Y:S05]  /*0fc0*/  @!P0 BRA `(.L_x_12) ;  /* 0x0000000000248947 */ /* 0x000fea0003800000 */
[----:B------:R-:W0:Y:S01]  /*0fd0*/  MUFU.RCP R7, R3 ;  /* 0x0000000300077308 */ /* 0x000e220000001000 */
[----:B------:R-:W-:Y:S01]  /*0fe0*/  FMUL.FTZ R5, R0, 0.014999999664723873138 ;  /* 0x3c75c28f00057820 */ /* 0x000fe20000410000 */
[----:B------:R-:W-:-:S03]  /*0ff0*/  FADD.FTZ R0, R3, -3 ;  /* 0xc040000003007421 */ /* 0x000fc60000010000 */
[----:B------:R-:W-:-:S04]  /*1000*/  FMUL.FTZ R5, R5, R26 ;  /* 0x0000001a05057220 */ /* 0x000fc80000410000 */
[----:B------:R-:W-:-:S04]  /*1010*/  FMUL.FTZ R0, R0, R5 ;  /* 0x0000000500007220 */ /* 0x000fc80000410000 */
[----:B0-----:R-:W-:-:S04]  /*1020*/  FMUL.FTZ R0, R0, R7 ;  /* 0x0000000700007220 */ /* 0x001fc80000410000 */
[-C--:B------:R-:W-:Y:S01]  /*1030*/  FFMA.FTZ R19, -R24, R0.reuse, R19 ;  /* 0x0000000018137223 */ /* 0x080fe20000010113 */
[-C--:B------:R-:W-:Y:S01]  /*1040*/  FFMA.FTZ R22, -R25, R0.reuse, R22 ;  /* 0x0000000019167223 */ /* 0x080fe20000010116 */
[----:B------:R-:W-:-:S07]  /*1050*/  FFMA.FTZ R23, -R2, R0, R23 ;  /* 0x0000000002177223 */ /* 0x000fce0000010117 */
.L_x_12:
[----:B------:R-:W-:Y:S05]  /*1060*/  BSYNC.RECONVERGENT B0 ;  /* 0x0000000000007941 */ /* 0x000fea0003800200 */
.L_x_11:
[----:B------:R-:W-:Y:S01]  /*1070*/  FMUL.FTZ R0, R22, R22 ;  /* 0x0000001616007220 */ /* 0x000fe20000410000 */
[----:B------:R-:W-:Y:S03]  /*1080*/  BSSY.RECONVERGENT B6, `(.L_x_13) ;  /* 0x000001e000067945 */ /* 0x000fe60003800200 */
[----:B------:R-:W-:-:S04]  /*1090*/  FFMA.FTZ R0, R19, R19, R0 ;  /* 0x0000001313007223 */ /* 0x000fc80000010000 */
[----:B------:R-:W-:-:S04]  /*10a0*/  FFMA.FTZ R0, R23, R23, R0 ;  /* 0x0000001717007223 */ /* 0x000fc80000010000 */
[----:B------:R-:W0:Y:S02]  /*10b0*/  MUFU.SQRT R8, R0 ;  /* 0x0000000000087308 */ /* 0x000e240000002000 */
[----:B0-----:R-:W-:-:S13]  /*10c0*/  FSETP.GT.FTZ.AND P0, PT, R8, 3, PT ;  /* 0x404000000800780b */ /* 0x001fda0003f14000 */
[----:B------:R-:W-:Y:S05]  /*10d0*/  @!P0 BRA `(.L_x_14) ;  /* 0x0000000000608947 */ /* 0x000fea0003800000 */
[----:B------:R-:W0:Y:S01]  /*10e0*/  LDC R0, c[0x0][0x3a4] ;  /* 0x0000e900ff007b82 */ /* 0x000e220000000800 */
[----:B------:R-:W1:Y:S02]  /*10f0*/  MUFU.RCP R4, R8 ;  /* 0x0000000800047308 */ /* 0x000e640000001000 */
[----:B-1----:R-:W-:-:S04]  /*1100*/  FMUL.FTZ R4, R4, 3 ;  /* 0x4040000004047820 */ /* 0x002fc80000410000 */
[C---:B------:R-:W-:Y:S01]  /*1110*/  FMUL.FTZ R19, R4.reuse, R19 ;  /* 0x0000001304137220 */ /* 0x040fe20000410000 */
[----:B------:R-:W-:Y:S01]  /*1120*/  FMUL.FTZ R22, R4, R22 ;  /* 0x0000001604167220 */ /* 0x000fe20000410000 */
[----:B0-----:R-:W-:Y:S01]  /*1130*/  ISETP.GT.AND P0, PT, R0, 0x4, PT ;  /* 0x000000040000780c */ /* 0x001fe20003f04270 */
[----:B------:R-:W-:-:S03]  /*1140*/  FMUL.FTZ R23, R4, R23 ;  /* 0x0000001704177220 */ /* 0x000fc60000410000 */
[----:B------:R-:W-:-:S13]  /*1150*/  ISETP.NE.OR P0, PT, R28, RZ, P0 ;  /* 0x000000ff1c00720c */ /* 0x000fda0000705670 */
[----:B------:R-:W-:Y:S05]  /*1160*/  @P0 BRA `(.L_x_14) ;  /* 0x00000000003c0947 */ /* 0x000fea0003800000 */
[----:B------:R-:W-:Y:S01]  /*1170*/  FMUL.FTZ R8, R8, 1 ;  /* 0x3f80000008087820 */ /* 0x000fe20000410000 */
[----:B------:R-:W-:Y:S01]  /*1180*/  HFMA2 R11, -RZ, RZ, 2.015625, 0 ;  /* 0x40080000ff0b7431 */ /* 0x000fe200000001ff */
[----:B------:R-:W-:Y:S01]  /*1190*/  MOV R12, 0x0 ;  /* 0x00000000000c7802 */ /* 0x000fe20000000f00 */
[----:B------:R0:W-:Y:S01]  /*11a0*/  STL [R1+0x10], R0 ;  /* 0x0000100001007387 */ /* 0x0001e20000100800 */
[----:B------:R-:W-:Y:S01]  /*11b0*/  MOV R10, 0x0 ;  /* 0x00000000000a7802 */ /* 0x000fe20000000f00 */
[----:B------:R-:W1:Y:S01]  /*11c0*/  LDCU.64 UR4, c[0x4][0x8] ;  /* 0x01000100ff0477ac */ /* 0x000e620008000a00 */
[----:B------:R-:W2:Y:S01]  /*11d0*/  F2F.F64.F32 R8, R8 ;  /* 0x0000000800087310 */ /* 0x000ea20000201800 */
[----:B------:R-:W-:Y:S01]  /*11e0*/  MOV R6, UR38 ;  /* 0x0000002600067c02 */ /* 0x000fe20008000f00 */
[----:B------:R-:W3:Y:S01]  /*11f0*/  LDC.64 R12, c[0x4][R12] ;  /* 0x010000000c0c7b82 */ /* 0x000ee20000000a00 */
[----:B------:R-:W-:Y:S01]  /*1200*/  MOV R7, UR39 ;  /* 0x0000002700077c02 */ /* 0x000fe20008000f00 */
[----:B--2---:R0:W-:Y:S01]  /*1210*/  STL.128 [R1], R8 ;  /* 0x0000000801007387 */ /* 0x0041e20000100c00 */
[----:B-1----:R-:W-:-:S02]  /*1220*/  MOV R4, UR4 ;  /* 0x0000000400047c02 */ /* 0x002fc40008000f00 */
[----:B------:R-:W-:-:S07]  /*1230*/  MOV R5, UR5 ;  /* 0x0000000500057c02 */ /* 0x000fce0008000f00 */
[----:B------:R-:W-:-:S07]  /*1240*/  LEPC R20, `(.L_x_14) ;  /* 0x000000001014794e */ /* 0x000fce0000000000 */
[----:B0--3--:R-:W-:Y:S05]  /*1250*/  CALL.ABS.NOINC R12 ;  /* 0x000000000c007343 */ /* 0x009fea0003c00000 */
.L_x_14:
[----:B------:R-:W-:Y:S05]  /*1260*/  BSYNC.RECONVERGENT B6 ;  /* 0x0000000000067941 */ /* 0x000fea0003800200 */
.L_x_13:
[----:B------:R-:W0:Y:S01]  /*1270*/  LDC R3, c[0x0][0x3a4] ;  /* 0x0000e900ff037b82 */ /* 0x000e220000000800 */
[----:B------:R-:W1:Y:S01]  /*1280*/  LDCU UR4, c[0x0][0x398] ;  /* 0x00007300ff0477ac */ /* 0x000e620008000800 */
[----:B------:R-:W-:Y:S02]  /*1290*/  FMNMX.FTZ R4, R22, -3, !PT ;  /* 0xc040000016047809 */ /* 0x000fe40007810000 */
[----:B------:R-:W-:Y:S02]  /*12a0*/  FMNMX.FTZ R0, R19, -3, !PT ;  /* 0xc040000013007809 */ /* 0x000fe40007810000 */
[----:B------:R-:W-:Y:S01]  /*12b0*/  FMNMX.FTZ R5, R4, 3, PT ;  /* 0x4040000004057809 */ /* 0x000fe20003810000 */
[----:B------:R-:W-:Y:S01]  /*12c0*/  FADD.FTZ R4, -R27, 1 ;  /* 0x3f8000001b047421 */ /* 0x000fe20000010100 */
[----:B------:R-:W-:Y:S02]  /*12d0*/  FMNMX.FTZ R0, R0, 3, PT ;  /* 0x4040000000007809 */ /* 0x000fe40003810000 */
[----:B------:R-:W-:-:S02]  /*12e0*/  FMNMX.FTZ R8, R23, -3, !PT ;  /* 0xc040000017087809 */ /* 0x000fc40007810000 */
[----:B------:R-:W-:Y:S02]  /*12f0*/  ISETP.NE.AND P1, PT, R28, RZ, PT ;  /* 0x000000ff1c00720c */ /* 0x000fe40003f25270 */
[----:B------:R-:W-:Y:S01]  /*1300*/  FMNMX.FTZ R8, R8, 3, PT ;  /* 0x4040000008087809 */ /* 0x000fe20003810000 */
[----:B-1----:R-:W-:Y:S01]  /*1310*/  FMUL.FTZ R7, R5, UR4 ;  /* 0x0000000405077c20 */ /* 0x002fe20008410000 */
[----:B------:R-:W-:-:S03]  /*1320*/  FMUL.FTZ R6, R0, UR4 ;  /* 0x0000000400067c20 */ /* 0x000fc60008410000 */
[----:B------:R-:W-:Y:S02]  /*1330*/  FMUL.FTZ R9, R8, UR4 ;  /* 0x0000000408097c20 */ /* 0x000fe40008410000 */
[----:B------:R-:W1:Y:S01]  /*1340*/  LDC R8, c[0x0][0x3a0] ;  /* 0x0000e800ff087b82 */ /* 0x000e620000000800 */
[----:B0-----:R-:W-:-:S04]  /*1350*/  ISETP.GE.AND P0, PT, R3, 0x5, PT ;  /* 0x000000050300780c */ /* 0x001fc80003f06270 */
[----:B------:R-:W-:Y:S02]  /*1360*/  FSEL R17, R17, RZ, P0 ;  /* 0x000000ff11117208 */ /* 0x000fe40000000000 */
[----:B------:R-:W-:-:S03]  /*1370*/  FSEL R5, R16, RZ, P0 ;  /* 0x000000ff10057208 */ /* 0x000fc60000000000 */
[----:B------:R-:W-:Y:S01]  /*1380*/  FFMA.FTZ R0, R4, R17, R7 ;  /* 0x0000001104007223 */ /* 0x000fe20000010007 */
[----:B------:R-:W-:Y:S01]  /*1390*/  FSEL R7, R18, RZ, P0 ;  /* 0x000000ff12077208 */ /* 0x000fe20000000000 */
[----:B------:R-:W-:Y:S02]  /*13a0*/  FFMA.FTZ R5, R4, R5, R6 ;  /* 0x0000000504057223 */ /* 0x000fe40000010006 */
[----:B------:R-:W-:Y:S02]  /*13b0*/  FMUL.FTZ R6, R0, R0 ;  /* 0x0000000000067220 */ /* 0x000fe40000410000 */
[----:B------:R-:W-:Y:S02]  /*13c0*/  FFMA.FTZ R7, R4, R7, R9 ;  /* 0x0000000704077223 */ /* 0x000fe40000010009 */
[----:B------:R-:W-:-:S04]  /*13d0*/  FFMA.FTZ R6, R5, R5, R6 ;  /* 0x0000000505067223 */ /* 0x000fc80000010006 */
[----:B------:R-:W-:Y:S01]  /*13e0*/  FFMA.FTZ R6, R7, R7, R6 ;  /* 0x0000000707067223 */ /* 0x000fe20000010006 */
[----:B-1----:R-:W-:-:S05]  /*13f0*/  FSETP.GT.FTZ.AND P0, PT, R8, RZ, PT ;  /* 0x000000ff0800720b */ /* 0x002fca0003f14000 */
[----:B------:R-:W0:Y:S01]  /*1400*/  MUFU.SQRT R6, R6 ;  /* 0x0000000600067308 */ /* 0x000e220000002000 */
[----:B------:R-:W-:Y:S02]  /*1410*/  ISETP.LT.OR P0, PT, R3, 0xb, !P0 ;  /* 0x0000000b0300780c */ /* 0x000fe40004701670 */
[----:B0-----:R-:W-:-:S13]  /*1420*/  FSETP.GT.FTZ.AND P2, PT, R6, 0.019999999552965164185, PT ;  /* 0x3ca3d70a0600780b */ /* 0x001fda0003f54000 */
[----:B------:R-:W0:Y:S02]  /*1430*/  @P2 MUFU.RCP R4, R6 ;  /* 0x0000000600042308 */ /* 0x000e240000001000 */
[----:B0-----:R-:W-:-:S04]  /*1440*/  @P2 FMUL.FTZ R4, R4, 0.019999999552965164185 ;  /* 0x3ca3d70a04042820 */ /* 0x001fc80000410000 */
[-C--:B------:R-:W-:Y:S01]  /*1450*/  @P2 FMUL.FTZ R5, R5, R4.reuse ;  /* 0x0000000405052220 */ /* 0x080fe20000410000 */
[-C--:B------:R-:W-:Y:S01]  /*1460*/  @P2 FMUL.FTZ R0, R0, R4.reuse ;  /* 0x0000000400002220 */ /* 0x080fe20000410000 */
[----:B------:R-:W-:Y:S02]  /*1470*/  @P2 FMUL.FTZ R7, R7, R4 ;  /* 0x0000000407072220 */ /* 0x000fe40000410000 */
[----:B------:R-:W-:Y:S01]  /*1480*/  FFMA.FTZ R9, R5, UR4, R24 ;  /* 0x0000000405097c23 */ /* 0x000fe20008010018 */
[----:B------:R-:W-:Y:S01]  /*1490*/  FFMA.FTZ R25, R0, UR4, R25 ;  /* 0x0000000400197c23 */ /* 0x000fe20008010019 */
[----:B------:R-:W-:Y:S01]  /*14a0*/  FFMA.FTZ R13, R7, UR4, R2 ;  /* 0x00000004070d7c23 */ /* 0x000fe20008010002 */
[----:B------:R-:W-:Y:S06]  /*14b0*/  @P0 BRA `(.L_x_15) ;  /* 0x0000000000280947 */ /* 0x000fec0003800000 */
[----:B------:R-:W-:-:S05]  /*14c0*/  FFMA.FTZ R2, R8, -0.30000001192092895508, R8 ;  /* 0xbe99999a08027823 */ /* 0x000fca0000010008 */
[-C--:B------:R-:W-:Y:S02]  /*14d0*/  FSETP.GT.FTZ.AND P0, PT, |R9|, R2.reuse, PT ;  /* 0x000000020900720b */ /* 0x080fe40003f14200 */
[-C--:B------:R-:W-:Y:S02]  /*14e0*/  FSETP.GT.FTZ.AND P2, PT, |R25|, R2.reuse, PT ;  /* 0x000000021900720b */ /* 0x080fe40003f54200 */
[----:B------:R-:W-:-:S09]  /*14f0*/  FSETP.GT.FTZ.AND P3, PT, |R13|, R2, PT ;  /* 0x000000020d00720b */ /* 0x000fd20003f74200 */
[----:B------:R-:W-:Y:S01]  /*1500*/  @P0 FMUL.FTZ R5, R5, 0.85000002384185791016 ;  /* 0x3f59999a05050820 */ /* 0x000fe20000410000 */
[----:B------:R-:W-:Y:S01]  /*1510*/  @P0 FMUL.FTZ R9, R9, 0.92000001668930053711 ;  /* 0x3f6b851f09090820 */ /* 0x000fe20000410000 */
[----:B------:R-:W-:Y:S01]  /*1520*/  @P2 FMUL.FTZ R0, R0, 0.85000002384185791016 ;  /* 0x3f59999a00002820 */ /* 0x000fe20000410000 */
[----:B------:R-:W-:Y:S01]  /*1530*/  @P2 FMUL.FTZ R25, R25, 0.92000001668930053711 ;  /* 0x3f6b851f19192820 */ /* 0x000fe20000410000 */
[----:B------:R-:W-:Y:S01]  /*1540*/  @P3 FMUL.FTZ R13, R13, 0.92000001668930053711 ;  /* 0x3f6b851f0d0d3820 */ /* 0x000fe20000410000 */
[----:B------:R-:W-:-:S07]  /*1550*/  @P3 FMUL.FTZ R7, R7, 0.85000002384185791016 ;  /* 0x3f59999a07073820 */ /* 0x000fce0000410000 */
.L_x_15:
[----:B------:R0:W-:Y:S04]  /*1560*/  STG.E desc[UR36][R30.64], R9 ;  /* 0x000000091e007986 */ /* 0x0001e8000c101924 */
[----:B------:R0:W-:Y:S04]  /*1570*/  STG.E desc[UR36][R30.64+0x4], R25 ;  /* 0x000004191e007986 */ /* 0x0001e8000c101924 */
[----:B------:R0:W-:Y:S04]  /*1580*/  STG.E desc[UR36][R30.64+0x8], R13 ;  /* 0x0000080d1e007986 */ /* 0x0001e8000c101924 */
[----:B------:R0:W-:Y:S04]  /*1590*/  STG.E desc[UR36][R30.64+0xc], R5 ;  /* 0x00000c051e007986 */ /* 0x0001e8000c101924 */
[----:B------:R0:W-:Y:S04]  /*15a0*/  STG.E desc[UR36][R30.64+0x10], R0 ;  /* 0x000010001e007986 */ /* 0x0001e8000c101924 */
[----:B------:R0:W-:Y:S01]  /*15b0*/  STG.E desc[UR36][R30.64+0x14], R7 ;  /* 0x000014071e007986 */ /* 0x0001e2000c101924 */
[----:B------:R-:W-:Y:S05]  /*15c0*/  @P1 EXIT ;  /* 0x000000000000194d */ /* 0x000fea0003800000 */
[C---:B------:R-:W-:Y:S01]  /*15d0*/  IMAD.HI R2, R3.reuse, 0x66666667, RZ ;  /* 0x6666666703027827 */ /* 0x040fe200078e02ff */
[----:B------:R-:W-:-:S04]  /*15e0*/  ISETP.GT.AND P1, PT, R3, 0x4, PT ;  /* 0x000000040300780c */ /* 0x000fc80003f24270 */
[----:B------:R-:W-:-:S04]  /*15f0*/  SHF.R.U32.HI R11, RZ, 0x1f, R2 ;  /* 0x0000001fff0b7819 */ /* 0x000fc80000011602 */
[----:B------:R-:W-:-:S05]  /*1600*/  LEA.HI.SX32 R2, R2, R11, 0x1d ;  /* 0x0000000b02027211 */ /* 0x000fca00078feaff */
[----:B------:R-:W-:-:S05]  /*1610*/  IMAD R2, R2, -0x14, R3 ;  /* 0xffffffec02027824 */ /* 0x000fca00078e0203 */
[----:B------:R-:W-:-:S13]  /*1620*/  ISETP.NE.AND P0, PT, R2, RZ, PT ;  /* 0x000000ff0200720c */ /* 0x000fda0003f05270 */
[----:B------:R-:W-:Y:S05]  /*1630*/  @P0 EXIT P1 ;  /* 0x000000000000094d */ /* 0x000fea0000800000 */
[----:B------:R-:W-:Y:S01]  /*1640*/  FMUL.FTZ R22, R22, R22 ;  /* 0x0000001616167220 */ /* 0x000fe20000410000 */
[----:B------:R-:W-:Y:S01]  /*1650*/  FMUL.FTZ R10, R25, 1 ;  /* 0x3f800000190a7820 */ /* 0x000fe20000410000 */
[----:B0-----:R-:W-:Y:S01]  /*1660*/  FMUL.FTZ R9, R9, 1 ;  /* 0x3f80000009097820 */ /* 0x001fe20000410000 */
[----:B------:R-:W-:Y:S01]  /*1670*/  FMUL.FTZ R18, R5, 1 ;  /* 0x3f80000005127820 */ /* 0x000fe20000410000 */
[----:B------:R-:W-:Y:S01]  /*1680*/  FFMA.FTZ R22, R19, R19, R22 ;  /* 0x0000001313167223 */ /* 0x000fe20000010016 */
[----:B------:R-:W-:Y:S01]  /*1690*/  FMUL.FTZ R16, R13, 1 ;  /* 0x3f8000000d107820 */ /* 0x000fe20000410000 */
[----:B------:R-:W-:Y:S01]  /*16a0*/  FMUL.FTZ R14, R7, 1 ;  /* 0x3f800000070e7820 */ /* 0x000fe20000410000 */
[----:B------:R-:W-:Y:S01]  /*16b0*/  FMUL.FTZ R12, R0, 1 ;  /* 0x3f800000000c7820 */ /* 0x000fe20000410000 */
[----:B------:R-:W-:Y:S01]  /*16c0*/  FFMA.FTZ R22, R23, R23, R22 ;  /* 0x0000001717167223 */ /* 0x000fe20000010016 */
[----:B------:R-:W-:Y:S01]  /*16d0*/  F2F.F64.F32 R10, R10 ;  /* 0x0000000a000a7310 */ /* 0x000fe20000201800 */
[----:B------:R-:W-:Y:S01]  /*16e0*/  MOV R2, 0x0 ;  /* 0x0000000000027802 */ /* 0x000fe20000000f00 */
[----:B------:R0:W-:Y:S01]  /*16f0*/  STL [R1], RZ ;  /* 0x000000ff01007387 */ /* 0x0001e20000100800 */
[----:B------:R-:W1:Y:S01]  /*1700*/  LDCU.64 UR4, c[0x4][0x10] ;  /* 0x01000200ff0477ac */ /* 0x000e620008000a00 */
[----:B------:R-:W-:-:S02]  /*1710*/  MOV R6, UR38 ;  /* 0x0000002600067c02 */ /* 0x000fc40008000f00 */
[----:B------:R-:W-:Y:S02]  /*1720*/  MOV R7, UR39 ;  /* 0x0000002700077c02 */ /* 0x000fe40008000f00 */
[----:B------:R-:W2:Y:S08]  /*1730*/  MUFU.SQRT R22, R22 ;  /* 0x0000001600167308 */ /* 0x000eb00000002000 */
[----:B------:R-:W3:Y:S01]  /*1740*/  F2F.F64.F32 R8, R9 ;  /* 0x0000000900087310 */ /* 0x000ee20000201800 */
[----:B-1----:R-:W-:-:S02]  /*1750*/  MOV R4, UR4 ;  /* 0x0000000400047c02 */ /* 0x002fc40008000f00 */
[----:B------:R-:W-:-:S05]  /*1760*/  MOV R5, UR5 ;  /* 0x0000000500057c02 */ /* 0x000fca0008000f00 */
[----:B------:R-:W-:Y:S01]  /*1770*/  F2F.F64.F32 R18, R18 ;  /* 0x0000001200127310 */ /* 0x000fe20000201800 */
[----:B--2---:R-:W-:Y:S02]  /*1780*/  FMUL.FTZ R0, R22, 1 ;  /* 0x3f80000016007820 */ /* 0x004fe40000410000 */
[----:B------:R0:W1:Y:S01]  /*1790*/  LDC.64 R22, c[0x4][R2] ;  /* 0x0100000002167b82 */ /* 0x0000620000000a00 */
[----:B---3--:R0:W-:Y:S04]  /*17a0*/  STL.128 [R1+0x10], R8 ;  /* 0x0000100801007387 */ /* 0x0081e80000100c00 */
[----:B------:R-:W2:Y:S08]  /*17b0*/  F2F.F64.F32 R16, R16 ;  /* 0x0000001000107310 */ /* 0x000eb00000201800 */
[----:B------:R-:W-:Y:S01]  /*17c0*/  F2F.F64.F32 R14, R14 ;  /* 0x0000000e000e7310 */ /* 0x000fe20000201800 */
[----:B--2---:R0:W-:Y:S07]  /*17d0*/  STL.128 [R1+0x20], R16 ;  /* 0x0000201001007387 */ /* 0x0041ee0000100c00 */
[----:B------:R-:W2:Y:S08]  /*17e0*/  F2F.F64.F32 R12, R12 ;  /* 0x0000000c000c7310 */ /* 0x000eb00000201800 */
[----:B------:R-:W3:Y:S01]  /*17f0*/  F2F.F64.F32 R20, R0 ;  /* 0x0000000000147310 */ /* 0x000ee20000201800 */
[----:B--2---:R0:W-:Y:S04]  /*1800*/  STL.128 [R1+0x30], R12 ;  /* 0x0000300c01007387 */ /* 0x0041e80000100c00 */
[----:B-1-3--:R0:W-:Y:S02]  /*1810*/  STL.64 [R1+0x8], R20 ;  /* 0x0000081401007387 */ /* 0x00a1e40000100a00 */
[----:B0-----:R-:W-:-:S07]  /*1820*/  LEPC R20, `(.L_x_16) ;  /* 0x000000001014794e */ /* 0x001fce0000000000 */
[----:B------:R-:W-:Y:S05]  /*1830*/  CALL.ABS.NOINC R22 ;  /* 0x0000000016007343 */ /* 0x000fea0003c00000 */
.L_x_16:
[----:B------:R-:W-:-:S06]  /*1840*/  UISETP.NE.AND UP0, UPT, UR40, URZ, UPT ;  /* 0x000000ff2800728c */ /* 0x000fcc000bf05270 */
[----:B------:R-:W-:-:S13]  /*1850*/  PLOP3.LUT P0, PT, PT, PT, UP0, 0x80, 0x8 ;  /* 0x000000000008781c */ /* 0x000fda0003f0f008 */
[----:B------:R-:W-:Y:S05]  /*1860*/  @P0 EXIT ;  /* 0x000000000000094d */ /* 0x000fea0003800000 */
[----:B------:R-:W0:Y:S01]  /*1870*/  LDC R13, c[0x0][0x3a4] ;  /* 0x0000e900ff0d7b82 */ /* 0x000e220000000800 */
[----:B------:R-:W-:Y:S01]  /*1880*/  FMUL.FTZ R26, R26, 1 ;  /* 0x3f8000001a1a7820 */ /* 0x000fe20000410000 */
[----:B------:R-:W-:Y:S01]  /*1890*/  FMUL.FTZ R27, R27, 1 ;  /* 0x3f8000001b1b7820 */ /* 0x000fe20000410000 */
[----:B------:R-:W-:Y:S01]  /*18a0*/  HFMA2 R12, -RZ, RZ, 0, 0 ;  /* 0x00000000ff0c7431 */ /* 0x000fe200000001ff */
[----:B------:R-:W1:Y:S01]  /*18b0*/  LDCU.64 UR4, c[0x4][0x18] ;  /* 0x01000300ff0477ac */ /* 0x000e620008000a00 */
[----:B------:R-:W2:Y:S01]  /*18c0*/  F2F.F64.F32 R8, R26 ;  /* 0x0000001a00087310 */ /* 0x000ea20000201800 */
[----:B------:R-:W-:Y:S02]  /*18d0*/  MOV R6, UR38 ;  /* 0x0000002600067c02 */ /* 0x000fe40008000f00 */
[----:B------:R-:W3:Y:S01]  /*18e0*/  LDC.64 R2, c[0x4][R2] ;  /* 0x0100000002027b82 */ /* 0x000ee20000000a00 */
[----:B------:R-:W-:-:S04]  /*18f0*/  MOV R7, UR39 ;  /* 0x0000002700077c02 */ /* 0x000fc80008000f00 */
[----:B------:R-:W4:Y:S01]  /*1900*/  F2F.F64.F32 R10, R27 ;  /* 0x0000001b000a7310 */ /* 0x000f220000201800 */
[----:B--2---:R2:W-:Y:S01]  /*1910*/  STL.64 [R1+0x8], R8 ;  /* 0x0000080801007387 */ /* 0x0045e20000100a00 */
[----:B-1----:R-:W-:-:S03]  /*1920*/  MOV R4, UR4 ;  /* 0x0000000400047c02 */ /* 0x002fc60008000f00 */
[----:B0-----:R2:W-:Y:S01]  /*1930*/  STL.64 [R1], R12 ;  /* 0x0000000c01007387 */ /* 0x0015e20000100a00 */
[----:B------:R-:W-:-:S03]  /*1940*/  MOV R5, UR5 ;  /* 0x0000000500057c02 */ /* 0x000fc60008000f00 */
[----:B----4-:R2:W-:Y:S04]  /*1950*/  STL.64 [R1+0x10], R10 ;  /* 0x0000100a01007387 */ /* 0x0105e80000100a00 */
[----:B------:R-:W-:-:S07]  /*1960*/  LEPC R20, `(.L_x_17) ;  /* 0x000000001014794e */ /* 0x000fce0000000000 */
[----:B--23--:R-:W-:Y:S05]  /*1970*/  CALL.ABS.NOINC R2 ;  /* 0x0000000002007343 */ /* 0x00cfea0003c00000 */
.L_x_17:
[----:B------:R-:W-:Y:S05]  /*1980*/  EXIT ;  /* 0x000000000000794d */ /* 0x000fea0003800000 */
.L_x_18:
[----:B------:R-:W-:-:S00]  /*1990*/  BRA `(.L_x_18) ;  /* 0xfffffffc00fc7947 */ /* 0x000fc0000383ffff */
[----:B------:R-:W-:-:S00]  /*19a0*/  NOP ;  /* 0x0000000000007918 */ /* 0x000fc00000000000 */
        /* <DEDUP_REMOVED lines=13> */
.L_x_19:


//--------------------- .nv.global.init           --------------------------
	.section	.nv.global.init,"aw",@progbits
.nv.global.init:
	.type		$str,@object
	.size		$str,($str$2 - $str)
$str:
        /*0000*/ 	.byte	0x46, 0x6f, 0x72, 0x63, 0x65, 0x20, 0x63, 0x6c, 0x61, 0x6d, 0x70, 0x65, 0x64, 0x20, 0x66, 0x72
        /*0010*/ 	.byte	0x6f, 0x6d, 0x20, 0x25, 0x66, 0x20, 0x74, 0x6f, 0x20, 0x25, 0x66, 0x20, 0x28, 0x69, 0x74, 0x65
        /*0020*/ 	.byte	0x72, 0x61, 0x74, 0x69, 0x6f, 0x6e, 0x20, 0x25, 0x64, 0x29, 0x0a, 0x00
	.type		$str$2,@object
	.size		$str$2,($str$1 - $str$2)
$str$2:
        /*002c*/ 	.byte	0x4e, 0x6f, 0x64, 0x65, 0x20, 0x25, 0x64, 0x3a, 0x20, 0x69, 0x74, 0x65, 0x72, 0x61, 0x74, 0x69
        /*003c*/ 	.byte	0x6f, 0x6e, 0x3d, 0x25, 0x64, 0x2c, 0x20, 0x72, 0x61, 0x6d, 0x70, 0x5f, 0x75, 0x70, 0x3d, 0x25
        /*004c*/ 	.byte	0x66, 0x2c, 0x20, 0x64, 0x61, 0x6d, 0x70, 0x69, 0x6e, 0x67, 0x3d, 0x25, 0x66, 0x0a, 0x00
	.type		$str$1,@object
	.size		$str$1,(.L_1 - $str$1)
$str$1:
        /*005b*/ 	.byte	0x4e, 0x6f, 0x64, 0x65, 0x20, 0x25, 0x64, 0x3a, 0x20, 0x66, 0x6f, 0x72, 0x63, 0x65, 0x5f, 0x6d
        /*006b*/ 	.byte	0x61, 0x67, 0x3d, 0x25, 0x66, 0x2c, 0x20, 0x70, 0x6f, 0x73, 0x3d, 0x28, 0x25, 0x66, 0x2c, 0x25
        /*007b*/ 	.byte	0x66, 0x2c, 0x25, 0x66, 0x29, 0x2c, 0x20, 0x76, 0x65, 0x6c, 0x3d, 0x28, 0x25, 0x66, 0x2c, 0x25
        /*008b*/ 	.byte	0x66, 0x2c, 0x25, 0x66, 0x29, 0x0a, 0x00
.L_1:


//--------------------- .nv.shared.reserved.0     --------------------------
	.section	.nv.shared.reserved.0,"aw",@nobits
	.weak		__nv_reservedSMEM_offset_0_alias
	.size		__nv_reservedSMEM_offset_0_alias, 0, 64
	.other		__nv_reservedSMEM_offset_0_alias,@"STO_CUDA_RESERVED_SHARED STV_DEFAULT"
__nv_reservedSMEM_offset_0_alias:
	.zero		0
	.zero		64


//--------------------- .nv.constant0.compute_forces_kernel --------------------------
	.section	.nv.constant0.compute_forces_kernel,"a",@progbits
	.sectionflags	@""
	.align	4
.nv.constant0.compute_forces_kernel:
	.zero		936


//--------------------- SYMBOLS --------------------------

	.type		.nv.reservedSmem.offset0,@object
	.size		.nv.reservedSmem.offset0,0x4
	.type		vprintf,@function
